// auto-generated by cutlass_sweep.gemm — config: {"arch": "sm_100", "cluster_m": 2, "cluster_n": 1, "dtype": "int8", "dtype_b": "int8", "layout": "nt", "stages": 0, "tile_k": 128, "tile_m": 256, "tile_n": 64}
#include "cutlass/cutlass.h"
#include "cutlass/gemm/collective/collective_builder.hpp"
#include "cutlass/gemm/device/gemm_universal_adapter.h"
#include "cutlass/gemm/kernel/gemm_universal.hpp"
#include "cutlass/epilogue/collective/collective_builder.hpp"

using ElemA = int8_t;
using ElemB = int8_t;
using ElemCD = int8_t;
using Acc  = int32_t;
using TileShape    = cute::Shape<cute::_256, cute::_64, cute::_128>;
using ClusterShape = cute::Shape<cute::_2, cute::_1, cute::_1>;

using CollectiveEpilogue = typename cutlass::epilogue::collective::CollectiveBuilder<
    cutlass::arch::Sm100, cutlass::arch::OpClassTensorOp,
    TileShape, ClusterShape,
    cutlass::epilogue::collective::EpilogueTileAuto,
    Acc, Acc,
    ElemCD, cutlass::layout::RowMajor, 128 / cutlass::sizeof_bits<ElemCD>::value,
    ElemCD, cutlass::layout::RowMajor, 128 / cutlass::sizeof_bits<ElemCD>::value,
    cutlass::epilogue::collective::EpilogueScheduleAuto
  >::CollectiveOp;

using CollectiveMainloop = typename cutlass::gemm::collective::CollectiveBuilder<
    cutlass::arch::Sm100, cutlass::arch::OpClassTensorOp,
    ElemA, cutlass::layout::RowMajor, 128 / cutlass::sizeof_bits<ElemA>::value,
    ElemB, cutlass::layout::ColumnMajor, 128 / cutlass::sizeof_bits<ElemB>::value,
    Acc,
    TileShape, ClusterShape,
    cutlass::gemm::collective::StageCountAutoCarveout<static_cast<int>(sizeof(typename CollectiveEpilogue::SharedStorage))>,
    cutlass::gemm::collective::KernelScheduleAuto
  >::CollectiveOp;

using GemmKernel = cutlass::gemm::kernel::GemmUniversal<
    cute::Shape<int,int,int,int>,
    CollectiveMainloop,
    CollectiveEpilogue
>;
using Gemm = cutlass::gemm::device::GemmUniversalAdapter<GemmKernel>;

// Force the device kernel symbol into the cubin without needing a host main.
auto* _anchor = &cutlass::device_kernel<GemmKernel>;


// ===== COMPILED SASS (sm_100a) =====

	.target	sm_100a

	.elftype	@"ET_EXEC"


//--------------------- .note.nv.tkinfo           --------------------------
	.section	.note.nv.tkinfo,"",@"SHT_NOTE"
	.sectionflags	@"SHF_NOTE_NV_TKINFO"
	.tkinfo
        /*0018*/ 	.word	0x00000002
        /*0030*/ 	.string	""
        /*0030*/ 	.string	"ptxas"
        /*0030*/ 	.string	"Cuda compilation tools, release 13.0, V13.0.88"
        /*0030*/ 	.string	"Build cuda_13.0.r13.0/compiler.36424714_0"
        /*0030*/ 	.string	"-arch sm_100a -m 64 "



//--------------------- .note.nv.cuinfo           --------------------------
	.section	.note.nv.cuinfo,"",@"SHT_NOTE"
	.sectionflags	@"SHF_NOTE_NV_CUINFO"
        /*0018*/ 	.short	0x0002
        /*001a*/ 	.short	0x0064
        /*001c*/ 	.short	0x0082
	.zero		2


//--------------------- .nv.info                  --------------------------
	.section	.nv.info,"",@"SHT_CUDA_INFO"
	.align	4


	//----- nvinfo : EIATTR_REGCOUNT
	.align		4
        /*0000*/ 	.byte	0x04, 0x2f
        /*0002*/ 	.short	(.L_19 - .L_18)
	.align		4
.L_18:
        /*0004*/ 	.word	index@(_ZN7cutlass13device_kernelINS_4gemm6kernel13GemmUniversalIN4cute5tupleIJiiiiEEENS1_10collective13CollectiveMmaINS1_35MainloopSm100TmaUmmaWarpSpecializedILi10ELi2ELi4ENS5_IJNS4_1CILi2EEENSA_ILi1EEESC_EEEEENS5_IJNSA_ILi256EEENSA_ILi64EEENSA_ILi128EEEEEEaNS5_IJlSC_lEEEaSJ_NS4_8TiledMMAINS4_8MMA_AtomIJNS4_21SM100_MMA_S8_2x1SM_SSIaaiLi256ELi64ELNS4_4UMMA5MajorE0ELSO_0ELNSN_8SaturateE0EEEEEENS4_6LayoutINS5_IJSC_SC_SC_EEENS5_IJNSA_ILi0EEESU_SU_EEEEENS5_IJNS4_10UnderscoreESX_SX_EEEEENS4_18SM100_TMA_2SM_LOADENS4_14ComposedLayoutINS4_7SwizzleILi3ELi4ELi3EEENS4_18smem_ptr_flag_bitsILi8EEENSS_INS5_IJNSA_ILi8EEESH_EEENS5_IJSH_SC_EEEEEEEvNS4_8identityES10_S1A_vS1B_EENS_8epilogue10collective18CollectiveEpilogueINS1D_23Sm100TmaWarpSpecializedILi1ELi1ELi64ELb0ELb0EEEJNS5_IJSH_SG_SH_EEENS5_IJNSS_ISH_SC_EENSS_ISG_SC_EEEEEaSJ_aSJ_NS1D_6fusion15FusionCallbacksIS1H_NS1M_17LinearCombinationIaiaiLNS_15FloatRoundStyleE2EEES1I_S1L_JEEENS4_5SM1004TMEM4LOAD26SM100_TMEM_LOAD_32dp32b64xENS4_13SM90_TMA_LOADENS11_INS12_ILi2ELi4ELi3EEES15_NSS_INS5_IJS16_SG_EEENS5_IJSG_SC_EEEEEEENS4_39AutoVectorizingCopyWithAssumedAlignmentILi128EEENS4_14SM90_TMA_STOREES21_S23_S23_EEEvvEEEEvNT_6ParamsE)
        /*0008*/ 	.word	0x000000c6


	//----- nvinfo : EIATTR_FRAME_SIZE
	.align		4
.L_19:
        /*000c*/ 	.byte	0x04, 0x11
        /*000e*/ 	.short	(.L_21 - .L_20)
	.align		4
.L_20:
        /*0010*/ 	.word	index@($__internal_2_$__cuda_sm10x_tcgen05_guardrail_trap_unallocated_columns_being_dealloced)
        /*0014*/ 	.word	0x00000000


	//----- nvinfo : EIATTR_FRAME_SIZE
	.align		4
.L_21:
        /*0018*/ 	.byte	0x04, 0x11
        /*001a*/ 	.short	(.L_23 - .L_22)
	.align		4
.L_22:
        /*001c*/ 	.word	index@($__internal_1_$__cuda_sm10x_tcgen05_guardrail_trap_phase_invalid_during_alloc)
        /*0020*/ 	.word	0x00000000


	//----- nvinfo : EIATTR_FRAME_SIZE
	.align		4
.L_23:
        /*0024*/ 	.byte	0x04, 0x11
        /*0026*/ 	.short	(.L_25 - .L_24)
	.align		4
.L_24:
        /*0028*/ 	.word	index@($__internal_0_$__cuda_sm10x_tcgen05_guardrail_trap_col_being_dealloced_not_returned_by_alloc)
        /*002c*/ 	.word	0x00000000


	//----- nvinfo : EIATTR_FRAME_SIZE
	.align		4
.L_25:
        /*0030*/ 	.byte	0x04, 0x11
        /*0032*/ 	.short	(.L_27 - .L_26)
	.align		4
.L_26:
        /*0034*/ 	.word	index@(_ZN7cutlass13device_kernelINS_4gemm6kernel13GemmUniversalIN4cute5tupleIJiiiiEEENS1_10collective13CollectiveMmaINS1_35MainloopSm100TmaUmmaWarpSpecializedILi10ELi2ELi4ENS5_IJNS4_1CILi2EEENSA_ILi1EEESC_EEEEENS5_IJNSA_ILi256EEENSA_ILi64EEENSA_ILi128EEEEEEaNS5_IJlSC_lEEEaSJ_NS4_8TiledMMAINS4_8MMA_AtomIJNS4_21SM100_MMA_S8_2x1SM_SSIaaiLi256ELi64ELNS4_4UMMA5MajorE0ELSO_0ELNSN_8SaturateE0EEEEEENS4_6LayoutINS5_IJSC_SC_SC_EEENS5_IJNSA_ILi0EEESU_SU_EEEEENS5_IJNS4_10UnderscoreESX_SX_EEEEENS4_18SM100_TMA_2SM_LOADENS4_14ComposedLayoutINS4_7SwizzleILi3ELi4ELi3EEENS4_18smem_ptr_flag_bitsILi8EEENSS_INS5_IJNSA_ILi8EEESH_EEENS5_IJSH_SC_EEEEEEEvNS4_8identityES10_S1A_vS1B_EENS_8epilogue10collective18CollectiveEpilogueINS1D_23Sm100TmaWarpSpecializedILi1ELi1ELi64ELb0ELb0EEEJNS5_IJSH_SG_SH_EEENS5_IJNSS_ISH_SC_EENSS_ISG_SC_EEEEEaSJ_aSJ_NS1D_6fusion15FusionCallbacksIS1H_NS1M_17LinearCombinationIaiaiLNS_15FloatRoundStyleE2EEES1I_S1L_JEEENS4_5SM1004TMEM4LOAD26SM100_TMEM_LOAD_32dp32b64xENS4_13SM90_TMA_LOADENS11_INS12_ILi2ELi4ELi3EEES15_NSS_INS5_IJS16_SG_EEENS5_IJSG_SC_EEEEEEENS4_39AutoVectorizingCopyWithAssumedAlignmentILi128EEENS4_14SM90_TMA_STOREES21_S23_S23_EEEvvEEEEvNT_6ParamsE)
        /*0038*/ 	.word	0x00000000


	//----- nvinfo : EIATTR_MIN_STACK_SIZE
	.align		4
.L_27:
        /*003c*/ 	.byte	0x04, 0x12
        /*003e*/ 	.short	(.L_29 - .L_28)
	.align		4
.L_28:
        /*0040*/ 	.word	index@(_ZN7cutlass13device_kernelINS_4gemm6kernel13GemmUniversalIN4cute5tupleIJiiiiEEENS1_10collective13CollectiveMmaINS1_35MainloopSm100TmaUmmaWarpSpecializedILi10ELi2ELi4ENS5_IJNS4_1CILi2EEENSA_ILi1EEESC_EEEEENS5_IJNSA_ILi256EEENSA_ILi64EEENSA_ILi128EEEEEEaNS5_IJlSC_lEEEaSJ_NS4_8TiledMMAINS4_8MMA_AtomIJNS4_21SM100_MMA_S8_2x1SM_SSIaaiLi256ELi64ELNS4_4UMMA5MajorE0ELSO_0ELNSN_8SaturateE0EEEEEENS4_6LayoutINS5_IJSC_SC_SC_EEENS5_IJNSA_ILi0EEESU_SU_EEEEENS5_IJNS4_10UnderscoreESX_SX_EEEEENS4_18SM100_TMA_2SM_LOADENS4_14ComposedLayoutINS4_7SwizzleILi3ELi4ELi3EEENS4_18smem_ptr_flag_bitsILi8EEENSS_INS5_IJNSA_ILi8EEESH_EEENS5_IJSH_SC_EEEEEEEvNS4_8identityES10_S1A_vS1B_EENS_8epilogue10collective18CollectiveEpilogueINS1D_23Sm100TmaWarpSpecializedILi1ELi1ELi64ELb0ELb0EEEJNS5_IJSH_SG_SH_EEENS5_IJNSS_ISH_SC_EENSS_ISG_SC_EEEEEaSJ_aSJ_NS1D_6fusion15FusionCallbacksIS1H_NS1M_17LinearCombinationIaiaiLNS_15FloatRoundStyleE2EEES1I_S1L_JEEENS4_5SM1004TMEM4LOAD26SM100_TMEM_LOAD_32dp32b64xENS4_13SM90_TMA_LOADENS11_INS12_ILi2ELi4ELi3EEES15_NSS_INS5_IJS16_SG_EEENS5_IJSG_SC_EEEEEEENS4_39AutoVectorizingCopyWithAssumedAlignmentILi128EEENS4_14SM90_TMA_STOREES21_S23_S23_EEEvvEEEEvNT_6ParamsE)
        /*0044*/ 	.word	0x00000000
.L_29:


//--------------------- .nv.compat                --------------------------
	.section	.nv.compat,"",@"SHT_CUDA_COMPAT_INFO"
	.align	4
        /*0000*/ 	.byte	0x02, 0x09, 0x01, 0x00, 0x02, 0x02, 0x03, 0x00, 0x02, 0x05, 0x06, 0x00, 0x03, 0x07, 0x01, 0x01
        /*0010*/ 	.byte	0x02, 0x03, 0x01, 0x00, 0x02, 0x06, 0x01, 0x00, 0x04, 0x0b, 0x08, 0x00, 0x01, 0x00, 0x00, 0x00
        /*0020*/ 	.byte	0x00, 0x00, 0x00, 0x00


//--------------------- .nv.info._ZN7cutlass13device_kernelINS_4gemm6kernel13GemmUniversalIN4cute5tupleIJiiiiEEENS1_10collective13CollectiveMmaINS1_35MainloopSm100TmaUmmaWarpSpecializedILi10ELi2ELi4ENS5_IJNS4_1CILi2EEENSA_ILi1EEESC_EEEEENS5_IJNSA_ILi256EEENSA_ILi64EEENSA_ILi128EEEEEEaNS5_IJlSC_lEEEaSJ_NS4_8TiledMMAINS4_8MMA_AtomIJNS4_21SM100_MMA_S8_2x1SM_SSIaaiLi256ELi64ELNS4_4UMMA5MajorE0ELSO_0ELNSN_8SaturateE0EEEEEENS4_6LayoutINS5_IJSC_SC_SC_EEENS5_IJNSA_ILi0EEESU_SU_EEEEENS5_IJNS4_10UnderscoreESX_SX_EEEEENS4_18SM100_TMA_2SM_LOADENS4_14ComposedLayoutINS4_7SwizzleILi3ELi4ELi3EEENS4_18smem_ptr_flag_bitsILi8EEENSS_INS5_IJNSA_ILi8EEESH_EEENS5_IJSH_SC_EEEEEEEvNS4_8identityES10_S1A_vS1B_EENS_8epilogue10collective18CollectiveEpilogueINS1D_23Sm100TmaWarpSpecializedILi1ELi1ELi64ELb0ELb0EEEJNS5_IJSH_SG_SH_EEENS5_IJNSS_ISH_SC_EENSS_ISG_SC_EEEEEaSJ_aSJ_NS1D_6fusion15FusionCallbacksIS1H_NS1M_17LinearCombinationIaiaiLNS_15FloatRoundStyleE2EEES1I_S1L_JEEENS4_5SM1004TMEM4LOAD26SM100_TMEM_LOAD_32dp32b64xENS4_13SM90_TMA_LOADENS11_INS12_ILi2ELi4ELi3EEES15_NSS_INS5_IJS16_SG_EEENS5_IJSG_SC_EEEEEEENS4_39AutoVectorizingCopyWithAssumedAlignmentILi128EEENS4_14SM90_TMA_STOREES21_S23_S23_EEEvvEEEEvNT_6ParamsE --------------------------
	.section	.nv.info._ZN7cutlass13device_kernelINS_4gemm6kernel13GemmUniversalIN4cute5tupleIJiiiiEEENS1_10collective13CollectiveMmaINS1_35MainloopSm100TmaUmmaWarpSpecializedILi10ELi2ELi4ENS5_IJNS4_1CILi2EEENSA_ILi1EEESC_EEEEENS5_IJNSA_ILi256EEENSA_ILi64EEENSA_ILi128EEEEEEaNS5_IJlSC_lEEEaSJ_NS4_8TiledMMAINS4_8MMA_AtomIJNS4_21SM100_MMA_S8_2x1SM_SSIaaiLi256ELi64ELNS4_4UMMA5MajorE0ELSO_0ELNSN_8SaturateE0EEEEEENS4_6LayoutINS5_IJSC_SC_SC_EEENS5_IJNSA_ILi0EEESU_SU_EEEEENS5_IJNS4_10UnderscoreESX_SX_EEEEENS4_18SM100_TMA_2SM_LOADENS4_14ComposedLayoutINS4_7SwizzleILi3ELi4ELi3EEENS4_18smem_ptr_flag_bitsILi8EEENSS_INS5_IJNSA_ILi8EEESH_EEENS5_IJSH_SC_EEEEEEEvNS4_8identityES10_S1A_vS1B_EENS_8epilogue10collective18CollectiveEpilogueINS1D_23Sm100TmaWarpSpecializedILi1ELi1ELi64ELb0ELb0EEEJNS5_IJSH_SG_SH_EEENS5_IJNSS_ISH_SC_EENSS_ISG_SC_EEEEEaSJ_aSJ_NS1D_6fusion15FusionCallbacksIS1H_NS1M_17LinearCombinationIaiaiLNS_15FloatRoundStyleE2EEES1I_S1L_JEEENS4_5SM1004TMEM4LOAD26SM100_TMEM_LOAD_32dp32b64xENS4_13SM90_TMA_LOADENS11_INS12_ILi2ELi4ELi3EEES15_NSS_INS5_IJS16_SG_EEENS5_IJSG_SC_EEEEEEENS4_39AutoVectorizingCopyWithAssumedAlignmentILi128EEENS4_14SM90_TMA_STOREES21_S23_S23_EEEvvEEEEvNT_6ParamsE,"",@"SHT_CUDA_INFO"
	.sectionflags	@""
	.align	4


	//----- nvinfo : EIATTR_CUDA_API_VERSION
	.align		4
        /*0000*/ 	.byte	0x04, 0x37
        /*0002*/ 	.short	(.L_31 - .L_30)
.L_30:
        /*0004*/ 	.word	0x00000082


	//----- nvinfo : EIATTR_KPARAM_INFO
	.align		4
.L_31:
        /*0008*/ 	.byte	0x04, 0x17
        /*000a*/ 	.short	(.L_33 - .L_32)
.L_32:
        /*000c*/ 	.word	0x00000000
        /*0010*/ 	.short	0x0000
        /*0012*/ 	.short	0x0000
        /*0014*/ 	.byte	0x00, 0xf0, 0x01, 0x20


	//----- nvinfo : EIATTR_AT_ENTRY_FRAGMENTS
	.align		4
.L_33:
        /*0018*/ 	.byte	0x04, 0x4f
        /*001a*/ 	.short	(.L_35 - .L_34)


	//   ....[0]....
.L_34:
        /*001c*/ 	.word	0x00000007


	//----- nvinfo : EIATTR_RESERVED_SMEM_USED
	.align		4
.L_35:
        /*0020*/ 	.byte	0x01, 0x41
	.zero		2


	//----- nvinfo : EIATTR_SPARSE_MMA_MASK
	.align		4
        /*0024*/ 	.byte	0x03, 0x50
        /*0026*/ 	.short	0x0000


	//----- nvinfo : EIATTR_TCGEN05_2CTA_USED
	.align		4
        /*0028*/ 	.byte	0x01, 0x52
	.zero		2


	//----- nvinfo : EIATTR_MAXREG_COUNT
	.align		4
        /*002c*/ 	.byte	0x03, 0x1b
        /*002e*/ 	.short	0x00ff


	//----- nvinfo : EIATTR_NUM_BARRIERS
	.align		4
        /*0030*/ 	.byte	0x02, 0x4c
        /*0032*/ 	.byte	0x07
	.zero		1


	//----- nvinfo : EIATTR_EXTERNS
	.align		4
        /*0034*/ 	.byte	0x04, 0x0f
        /*0036*/ 	.short	(.L_37 - .L_36)


	//   ....[0]....
	.align		4
.L_36:
        /*0038*/ 	.word	index@(__assertfail)


	//----- nvinfo : EIATTR_MERCURY_ISA_VERSION
	.align		4
.L_37:
        /*003c*/ 	.byte	0x03, 0x5f
        /*003e*/ 	.short	0x0101


	//----- nvinfo : EIATTR_INT_WARP_WIDE_INSTR_OFFSETS
	.align		4
        /*0040*/ 	.byte	0x04, 0x31
        /*0042*/ 	.short	(.L_39 - .L_38)


	//   ....[0]....
.L_38:
        /*0044*/ 	.word	0x00000da0


	//   ....[1]....
        /*0048*/ 	.word	0x00000e40


	//   ....[2]....
        /*004c*/ 	.word	0x000021a0


	//   ....[3]....
        /*0050*/ 	.word	0x000043e0


	//   ....[4]....
        /*0054*/ 	.word	0x00004400


	//   ....[5]....
        /*0058*/ 	.word	0x00004430


	//   ....[6]....
        /*005c*/ 	.word	0x00004e40


	//   ....[7]....
        /*0060*/ 	.word	0x00004f60


	//----- nvinfo : EIATTR_COOP_GROUP_MASK_REGIDS
	.align		4
.L_39:
        /*0064*/ 	.byte	0x04, 0x29
        /*0066*/ 	.short	(.L_41 - .L_40)


	//   ....[0]....
.L_40:
        /*0068*/ 	.word	0xffffffff


	//   ....[1]....
        /*006c*/ 	.word	0xffffffff


	//   ....[2]....
        /*0070*/ 	.word	0xffffffff


	//   ....[3]....
        /*0074*/ 	.word	0xffffffff


	//   ....[4]....
        /*0078*/ 	.word	0xffffffff


	//   ....[5]....
        /*007c*/ 	.word	0xffffffff


	//   ....[6]....
        /*0080*/ 	.word	0xffffffff


	//   ....[7]....
        /*0084*/ 	.word	0xffffffff


	//   ....[8]....
        /*0088*/ 	.word	0xffffffff


	//   ....[9]....
        /*008c*/ 	.word	0xffffffff


	//   ....[10]....
        /*0090*/ 	.word	0xffffffff


	//   ....[11]....
        /*0094*/ 	.word	0xffffffff


	//   ....[12]....
        /*0098*/ 	.word	0xffffffff


	//   ....[13]....
        /*009c*/ 	.word	0xffffffff


	//----- nvinfo : EIATTR_COOP_GROUP_INSTR_OFFSETS
	.align		4
.L_41:
        /*00a0*/ 	.byte	0x04, 0x28
        /*00a2*/ 	.short	(.L_43 - .L_42)


	//   ....[0]....
.L_42:
        /*00a4*/ 	.word	0x000000c0


	//   ....[1]....
        /*00a8*/ 	.word	0x00000500


	//   ....[2]....
        /*00ac*/ 	.word	0x00000770


	//   ....[3]....
        /*00b0*/ 	.word	0x000008a0


	//   ....[4]....
        /*00b4*/ 	.word	0x00000990


	//   ....[5]....
        /*00b8*/ 	.word	0x00000af0


	//   ....[6]....
        /*00bc*/ 	.word	0x00000c80


	//   ....[7]....
        /*00c0*/ 	.word	0x00000ec0


	//   ....[8]....
        /*00c4*/ 	.word	0x00002080


	//   ....[9]....
        /*00c8*/ 	.word	0x000031c0


	//   ....[10]....
        /*00cc*/ 	.word	0x00003690


	//   ....[11]....
        /*00d0*/ 	.word	0x000036c0


	//   ....[12]....
        /*00d4*/ 	.word	0x000042e0


	//   ....[13]....
        /*00d8*/ 	.word	0x000044f0


	//----- nvinfo : EIATTR_VRC_CTA_INIT_COUNT
	.align		4
.L_43:
        /*00dc*/ 	.byte	0x02, 0x4a
        /*00de*/ 	.byte	0x80
	.zero		1


	//----- nvinfo : EIATTR_SYSCALL_OFFSETS
	.align		4
        /*00e0*/ 	.byte	0x04, 0x46
        /*00e2*/ 	.short	(.L_45 - .L_44)


	//   ....[0]....
.L_44:
        /*00e4*/ 	.word	0x00005960


	//   ....[1]....
        /*00e8*/ 	.word	0x00005aa0


	//   ....[2]....
        /*00ec*/ 	.word	0x00006240


	//----- nvinfo : EIATTR_MBARRIER_INSTR_OFFSETS
	.align		4
.L_45:
        /*00f0*/ 	.byte	0x04, 0x39
        /*00f2*/ 	.short	(.L_47 - .L_46)


	//   ....[0]....
.L_46:
        /*00f4*/ 	.word	0x00000610
        /*00f8*/ 	.word	0x000000ff
        /*00fc*/ 	.word	0x00000000
        /*0100*/ 	.short	0x0100
        /*0102*/ 	.byte	0x08
	.zero		1


	//   ....[1]....
        /*0104*/ 	.word	0x00000620
        /*0108*/ 	.word	0x000000ff
        /*010c*/ 	.word	0x00000050
        /*0110*/ 	.short	0x0100
        /*0112*/ 	.byte	0x08
	.zero		1


	//   ....[2]....
        /*0114*/ 	.word	0x00000630
        /*0118*/ 	.word	0x000000ff
        /*011c*/ 	.word	0x00000008
        /*0120*/ 	.short	0x0100
        /*0122*/ 	.byte	0x08
	.zero		1


	//   ....[3]....
        /*0124*/ 	.word	0x00000640
        /*0128*/ 	.word	0x000000ff
        /*012c*/ 	.word	0x00000058
        /*0130*/ 	.short	0x0100
        /*0132*/ 	.byte	0x08
	.zero		1


	//   ....[4]....
        /*0134*/ 	.word	0x00000650
        /*0138*/ 	.word	0x000000ff
        /*013c*/ 	.word	0x00000010
        /*0140*/ 	.short	0x0100
        /*0142*/ 	.byte	0x08
	.zero		1


	//   ....[5]....
        /*0144*/ 	.word	0x00000660
        /*0148*/ 	.word	0x000000ff
        /*014c*/ 	.word	0x00000060
        /*0150*/ 	.short	0x0100
        /*0152*/ 	.byte	0x08
	.zero		1


	//   ....[6]....
        /*0154*/ 	.word	0x00000670
        /*0158*/ 	.word	0x000000ff
        /*015c*/ 	.word	0x00000018
        /*0160*/ 	.short	0x0100
        /*0162*/ 	.byte	0x08
	.zero		1


	//   ....[7]....
        /*0164*/ 	.word	0x00000680
        /*0168*/ 	.word	0x000000ff
        /*016c*/ 	.word	0x00000068
        /*0170*/ 	.short	0x0100
        /*0172*/ 	.byte	0x08
	.zero		1


	//   ....[8]....
        /*0174*/ 	.word	0x00000690
        /*0178*/ 	.word	0x000000ff
        /*017c*/ 	.word	0x00000020
        /*0180*/ 	.short	0x0100
        /*0182*/ 	.byte	0x08
	.zero		1


	//   ....[9]....
        /*0184*/ 	.word	0x000006a0
        /*0188*/ 	.word	0x000000ff
        /*018c*/ 	.word	0x00000070
        /*0190*/ 	.short	0x0100
        /*0192*/ 	.byte	0x08
	.zero		1


	//   ....[10]....
        /*0194*/ 	.word	0x000006b0
        /*0198*/ 	.word	0x000000ff
        /*019c*/ 	.word	0x00000028
        /*01a0*/ 	.short	0x0100
        /*01a2*/ 	.byte	0x08
	.zero		1


	//   ....[11]....
        /*01a4*/ 	.word	0x000006c0
        /*01a8*/ 	.word	0x000000ff
        /*01ac*/ 	.word	0x00000078
        /*01b0*/ 	.short	0x0100
        /*01b2*/ 	.byte	0x08
	.zero		1


	//   ....[12]....
        /*01b4*/ 	.word	0x000006d0
        /*01b8*/ 	.word	0x000000ff
        /*01bc*/ 	.word	0x00000030
        /*01c0*/ 	.short	0x0100
        /*01c2*/ 	.byte	0x08
	.zero		1


	//   ....[13]....
        /*01c4*/ 	.word	0x000006e0
        /*01c8*/ 	.word	0x000000ff
        /*01cc*/ 	.word	0x00000080
        /*01d0*/ 	.short	0x0100
        /*01d2*/ 	.byte	0x08
	.zero		1


	//   ....[14]....
        /*01d4*/ 	.word	0x000006f0
        /*01d8*/ 	.word	0x000000ff
        /*01dc*/ 	.word	0x00000038
        /*01e0*/ 	.short	0x0100
        /*01e2*/ 	.byte	0x08
	.zero		1


	//   ....[15]....
        /*01e4*/ 	.word	0x00000700
        /*01e8*/ 	.word	0x000000ff
        /*01ec*/ 	.word	0x00000088
        /*01f0*/ 	.short	0x0100
        /*01f2*/ 	.byte	0x08
	.zero		1


	//   ....[16]....
        /*01f4*/ 	.word	0x00000710
        /*01f8*/ 	.word	0x000000ff
        /*01fc*/ 	.word	0x00000040
        /*0200*/ 	.short	0x0100
        /*0202*/ 	.byte	0x08
	.zero		1


	//   ....[17]....
        /*0204*/ 	.word	0x00000720
        /*0208*/ 	.word	0x000000ff
        /*020c*/ 	.word	0x00000090
        /*0210*/ 	.short	0x0100
        /*0212*/ 	.byte	0x08
	.zero		1


	//   ....[18]....
        /*0214*/ 	.word	0x00000730
        /*0218*/ 	.word	0x000000ff
        /*021c*/ 	.word	0x00000048
        /*0220*/ 	.short	0x0100
        /*0222*/ 	.byte	0x08
	.zero		1


	//   ....[19]....
        /*0224*/ 	.word	0x00000740
        /*0228*/ 	.word	0x000000ff
        /*022c*/ 	.word	0x00000098
        /*0230*/ 	.short	0x0100
        /*0232*/ 	.byte	0x08
	.zero		1


	//   ....[20]....
        /*0234*/ 	.word	0x00000870
        /*0238*/ 	.word	0x000000ff
        /*023c*/ 	.word	0x000000a0
        /*0240*/ 	.short	0x0100
        /*0242*/ 	.byte	0x09
	.zero		1


	//   ....[21]....
        /*0244*/ 	.word	0x00000880
        /*0248*/ 	.word	0x000000ff
        /*024c*/ 	.word	0x000000a8
        /*0250*/ 	.short	0x0100
        /*0252*/ 	.byte	0x09
	.zero		1


	//   ....[22]....
        /*0254*/ 	.word	0x00000960
        /*0258*/ 	.word	0x000000ff
        /*025c*/ 	.word	0x000000b0
        /*0260*/ 	.short	0x0100
        /*0262*/ 	.byte	0x08
	.zero		1


	//   ....[23]....
        /*0264*/ 	.word	0x00000970
        /*0268*/ 	.word	0x000000ff
        /*026c*/ 	.word	0x000000b8
        /*0270*/ 	.short	0x0100
        /*0272*/ 	.byte	0x08
	.zero		1


	//   ....[24]....
        /*0274*/ 	.word	0x00000aa0
        /*0278*/ 	.word	0x000000ff
        /*027c*/ 	.word	0x000000c0
        /*0280*/ 	.short	0x0100
        /*0282*/ 	.byte	0x08
	.zero		1


	//   ....[25]....
        /*0284*/ 	.word	0x00000ab0
        /*0288*/ 	.word	0x000000ff
        /*028c*/ 	.word	0x000000d0
        /*0290*/ 	.short	0x0100
        /*0292*/ 	.byte	0x08
	.zero		1


	//   ....[26]....
        /*0294*/ 	.word	0x00000ac0
        /*0298*/ 	.word	0x000000ff
        /*029c*/ 	.word	0x000000c8
        /*02a0*/ 	.short	0x0100
        /*02a2*/ 	.byte	0x08
	.zero		1


	//   ....[27]....
        /*02a4*/ 	.word	0x00000ad0
        /*02a8*/ 	.word	0x000000ff
        /*02ac*/ 	.word	0x000000d8
        /*02b0*/ 	.short	0x0100
        /*02b2*/ 	.byte	0x08
	.zero		1


	//   ....[28]....
        /*02b4*/ 	.word	0x00000bf0
        /*02b8*/ 	.word	0x000000ff
        /*02bc*/ 	.word	0x000000e0
        /*02c0*/ 	.short	0x0100
        /*02c2*/ 	.byte	0x09
	.zero		1


	//   ....[29]....
        /*02c4*/ 	.word	0x00000c00
        /*02c8*/ 	.word	0x000000ff
        /*02cc*/ 	.word	0x00000100
        /*02d0*/ 	.short	0x0100
        /*02d2*/ 	.byte	0x09
	.zero		1


	//   ....[30]....
        /*02d4*/ 	.word	0x00000c10
        /*02d8*/ 	.word	0x000000ff
        /*02dc*/ 	.word	0x000000e8
        /*02e0*/ 	.short	0x0100
        /*02e2*/ 	.byte	0x09
	.zero		1


	//   ....[31]....
        /*02e4*/ 	.word	0x00000c20
        /*02e8*/ 	.word	0x000000ff
        /*02ec*/ 	.word	0x00000108
        /*02f0*/ 	.short	0x0100
        /*02f2*/ 	.byte	0x09
	.zero		1


	//   ....[32]....
        /*02f4*/ 	.word	0x00000c30
        /*02f8*/ 	.word	0x000000ff
        /*02fc*/ 	.word	0x000000f0
        /*0300*/ 	.short	0x0100
        /*0302*/ 	.byte	0x09
	.zero		1


	//   ....[33]....
        /*0304*/ 	.word	0x00000c40
        /*0308*/ 	.word	0x000000ff
        /*030c*/ 	.word	0x00000110
        /*0310*/ 	.short	0x0100
        /*0312*/ 	.byte	0x09
	.zero		1


	//   ....[34]....
        /*0314*/ 	.word	0x00000c50
        /*0318*/ 	.word	0x000000ff
        /*031c*/ 	.word	0x000000f8
        /*0320*/ 	.short	0x0100
        /*0322*/ 	.byte	0x09
	.zero		1


	//   ....[35]....
        /*0324*/ 	.word	0x00000c60
        /*0328*/ 	.word	0x000000ff
        /*032c*/ 	.word	0x00000118
        /*0330*/ 	.short	0x0100
        /*0332*/ 	.byte	0x09
	.zero		1


	//   ....[36]....
        /*0334*/ 	.word	0x00000d50
        /*0338*/ 	.word	0x000000ff
        /*033c*/ 	.word	0x00000120
        /*0340*/ 	.short	0x0100
        /*0342*/ 	.byte	0x08
	.zero		1


	//   ....[37]....
        /*0344*/ 	.word	0x00000d60
        /*0348*/ 	.word	0x000000ff
        /*034c*/ 	.word	0x00000130
        /*0350*/ 	.short	0x0100
        /*0352*/ 	.byte	0x08
	.zero		1


	//   ....[38]....
        /*0354*/ 	.word	0x00000d70
        /*0358*/ 	.word	0x000000ff
        /*035c*/ 	.word	0x00000128
        /*0360*/ 	.short	0x0100
        /*0362*/ 	.byte	0x08
	.zero		1


	//   ....[39]....
        /*0364*/ 	.word	0x00000d80
        /*0368*/ 	.word	0x000000ff
        /*036c*/ 	.word	0x00000138
        /*0370*/ 	.short	0x0100
        /*0372*/ 	.byte	0x08
	.zero		1


	//   ....[40]....
        /*0374*/ 	.word	0x00000e70
        /*0378*/ 	.word	0x000000ff
        /*037c*/ 	.word	0x00000140
        /*0380*/ 	.short	0x0100
        /*0382*/ 	.byte	0x06
	.zero		1


	//   ....[41]....
        /*0384*/ 	.word	0x00001880
        /*0388*/ 	.word	0x00000003
        /*038c*/ 	.word	0x00000130
        /*0390*/ 	.short	0x010a
        /*0392*/ 	.byte	0xff
	.zero		1


	//   ....[42]....
        /*0394*/ 	.word	0x000018b0
        /*0398*/ 	.word	0x00000003
        /*039c*/ 	.word	0x00000120
        /*03a0*/ 	.short	0x0101
        /*03a2*/ 	.byte	0xff
	.zero		1


	//   ....[43]....
        /*03a4*/ 	.word	0x000019b0
        /*03a8*/ 	.word	0x000000ff
        /*03ac*/ 	.word	0x00000050
        /*03b0*/ 	.short	0x010a
        /*03b2*/ 	.byte	0x08
	.zero		1


	//   ....[44]....
        /*03b4*/ 	.word	0x00001a80
        /*03b8*/ 	.word	0x000000ff
        /*03bc*/ 	.word	0x00000050
        /*03c0*/ 	.short	0x010a
        /*03c2*/ 	.byte	0x21
	.zero		1


	//   ....[45]....
        /*03c4*/ 	.word	0x00001c30
        /*03c8*/ 	.word	0x000000ff
        /*03cc*/ 	.word	0x00000050
        /*03d0*/ 	.short	0x010a
        /*03d2*/ 	.byte	0x08
	.zero		1


	//   ....[46]....
        /*03d4*/ 	.word	0x00001d30
        /*03d8*/ 	.word	0x000000ff
        /*03dc*/ 	.word	0x000000b8
        /*03e0*/ 	.short	0x0101
        /*03e2*/ 	.byte	0x04
	.zero		1


	//   ....[47]....
        /*03e4*/ 	.word	0x00001d50
        /*03e8*/ 	.word	0x000000ff
        /*03ec*/ 	.word	0x00000050
        /*03f0*/ 	.short	0x010a
        /*03f2*/ 	.byte	0x08
	.zero		1


	//   ....[48]....
        /*03f4*/ 	.word	0x00001dd0
        /*03f8*/ 	.word	0x000000ff
        /*03fc*/ 	.word	0x00000050
        /*0400*/ 	.short	0x010a
        /*0402*/ 	.byte	0x11
	.zero		1


	//   ....[49]....
        /*0404*/ 	.word	0x00001f60
        /*0408*/ 	.word	0x000000ff
        /*040c*/ 	.word	0x00000050
        /*0410*/ 	.short	0x010a
        /*0412*/ 	.byte	0x08
	.zero		1


	//   ....[50]....
        /*0414*/ 	.word	0x000020b0
        /*0418*/ 	.word	0x00000002
        /*041c*/ 	.word	0x000000c0
        /*0420*/ 	.short	0x010a
        /*0422*/ 	.byte	0xff
	.zero		1


	//   ....[51]....
        /*0424*/ 	.word	0x00002170
        /*0428*/ 	.word	0x00000002
        /*042c*/ 	.word	0x00000000
        /*0430*/ 	.short	0x0101
        /*0432*/ 	.byte	0xff
	.zero		1


	//   ....[52]....
        /*0434*/ 	.word	0x000026d0
        /*0438*/ 	.word	0x000000ff
        /*043c*/ 	.word	0x00000000
        /*0440*/ 	.short	0x010a
        /*0442*/ 	.byte	0x05
	.zero		1


	//   ....[53]....
        /*0444*/ 	.word	0x00002760
        /*0448*/ 	.word	0x000000ff
        /*044c*/ 	.word	0x00000000
        /*0450*/ 	.short	0x010a
        /*0452*/ 	.byte	0x05
	.zero		1


	//   ....[54]....
        /*0454*/ 	.word	0x000027f0
        /*0458*/ 	.word	0x000000ff
        /*045c*/ 	.word	0x00000000
        /*0460*/ 	.short	0x010a
        /*0462*/ 	.byte	0x05
	.zero		1


	//   ....[55]....
        /*0464*/ 	.word	0x00002880
        /*0468*/ 	.word	0x000000ff
        /*046c*/ 	.word	0x00000000
        /*0470*/ 	.short	0x010a
        /*0472*/ 	.byte	0x05
	.zero		1


	//   ....[56]....
        /*0474*/ 	.word	0x00002910
        /*0478*/ 	.word	0x000000ff
        /*047c*/ 	.word	0x00000000
        /*0480*/ 	.short	0x010a
        /*0482*/ 	.byte	0x05
	.zero		1


	//   ....[57]....
        /*0484*/ 	.word	0x000029a0
        /*0488*/ 	.word	0x000000ff
        /*048c*/ 	.word	0x00000000
        /*0490*/ 	.short	0x010a
        /*0492*/ 	.byte	0x05
	.zero		1


	//   ....[58]....
        /*0494*/ 	.word	0x00002a30
        /*0498*/ 	.word	0x000000ff
        /*049c*/ 	.word	0x00000000
        /*04a0*/ 	.short	0x010a
        /*04a2*/ 	.byte	0x05
	.zero		1


	//   ....[59]....
        /*04a4*/ 	.word	0x00002ac0
        /*04a8*/ 	.word	0x000000ff
        /*04ac*/ 	.word	0x00000000
        /*04b0*/ 	.short	0x010a
        /*04b2*/ 	.byte	0x05
	.zero		1


	//   ....[60]....
        /*04b4*/ 	.word	0x00002b50
        /*04b8*/ 	.word	0x000000ff
        /*04bc*/ 	.word	0x00000000
        /*04c0*/ 	.short	0x010a
        /*04c2*/ 	.byte	0x05
	.zero		1


	//   ....[61]....
        /*04c4*/ 	.word	0x00002bf0
        /*04c8*/ 	.word	0x00000000
        /*04cc*/ 	.word	0x00000000
        /*04d0*/ 	.short	0x010a
        /*04d2*/ 	.byte	0xff
	.zero		1


	//   ....[62]....
        /*04d4*/ 	.word	0x00002d20
        /*04d8*/ 	.word	0x00000000
        /*04dc*/ 	.word	0x00000120
        /*04e0*/ 	.short	0x010a
        /*04e2*/ 	.byte	0xff
	.zero		1


	//   ....[63]....
        /*04e4*/ 	.word	0x00002d90
        /*04e8*/ 	.word	0x00000004
        /*04ec*/ 	.word	0x00000000
        /*04f0*/ 	.short	0x0101
        /*04f2*/ 	.byte	0xff
	.zero		1


	//   ....[64]....
        /*04f4*/ 	.word	0x00002db0
        /*04f8*/ 	.word	0x000000ff
        /*04fc*/ 	.word	0x000000d0
        /*0500*/ 	.short	0x010a
        /*0502*/ 	.byte	0x05
	.zero		1


	//   ....[65]....
        /*0504*/ 	.word	0x00002ed0
        /*0508*/ 	.word	0x00000000
        /*050c*/ 	.word	0x000000c0
        /*0510*/ 	.short	0x010a
        /*0512*/ 	.byte	0xff
	.zero		1


	//   ....[66]....
        /*0514*/ 	.word	0x00002fd0
        /*0518*/ 	.word	0x00000000
        /*051c*/ 	.word	0x00000000
        /*0520*/ 	.short	0x0101
        /*0522*/ 	.byte	0xff
	.zero		1


	//   ....[67]....
        /*0524*/ 	.word	0x00003060
        /*0528*/ 	.word	0x000000ff
        /*052c*/ 	.word	0x000000d0
        /*0530*/ 	.short	0x0106
        /*0532*/ 	.byte	0x05
	.zero		1


	//   ....[68]....
        /*0534*/ 	.word	0x00003080
        /*0538*/ 	.word	0x000000ff
        /*053c*/ 	.word	0x000000d0
        /*0540*/ 	.short	0x010a
        /*0542*/ 	.byte	0x05
	.zero		1


	//   ....[69]....
        /*0544*/ 	.word	0x00003110
        /*0548*/ 	.word	0x000000ff
        /*054c*/ 	.word	0x000000d0
        /*0550*/ 	.short	0x0106
        /*0552*/ 	.byte	0x04
	.zero		1


	//   ....[70]....
        /*0554*/ 	.word	0x00003150
        /*0558*/ 	.word	0x00000000
        /*055c*/ 	.word	0x000000d0
        /*0560*/ 	.short	0x010a
        /*0562*/ 	.byte	0xff
	.zero		1


	//   ....[71]....
        /*0564*/ 	.word	0x00003390
        /*0568*/ 	.word	0x000000ff
        /*056c*/ 	.word	0x00000008
        /*0570*/ 	.short	0x010a
        /*0572*/ 	.byte	0x06
	.zero		1


	//   ....[72]....
        /*0574*/ 	.word	0x000033b0
        /*0578*/ 	.word	0x000000ff
        /*057c*/ 	.word	0x00000008
        /*0580*/ 	.short	0x010a
        /*0582*/ 	.byte	0x06
	.zero		1


	//   ....[73]....
        /*0584*/ 	.word	0x00003540
        /*0588*/ 	.word	0x000000ff
        /*058c*/ 	.word	0x00000008
        /*0590*/ 	.short	0x010a
        /*0592*/ 	.byte	0x06
	.zero		1


	//   ....[74]....
        /*0594*/ 	.word	0x00003560
        /*0598*/ 	.word	0x000000ff
        /*059c*/ 	.word	0x00000008
        /*05a0*/ 	.short	0x010a
        /*05a2*/ 	.byte	0x06
	.zero		1


	//   ....[75]....
        /*05a4*/ 	.word	0x00003620
        /*05a8*/ 	.word	0x000000ff
        /*05ac*/ 	.word	0x00000000
        /*05b0*/ 	.short	0x0101
        /*05b2*/ 	.byte	0x07
	.zero		1


	//   ....[76]....
        /*05b4*/ 	.word	0x00003960
        /*05b8*/ 	.word	0x00000000
        /*05bc*/ 	.word	0x000000c0
        /*05c0*/ 	.short	0x010a
        /*05c2*/ 	.byte	0xff
	.zero		1


	//   ....[77]....
        /*05c4*/ 	.word	0x00003a20
        /*05c8*/ 	.word	0x00000000
        /*05cc*/ 	.word	0x00000000
        /*05d0*/ 	.short	0x0101
        /*05d2*/ 	.byte	0xff
	.zero		1


	//   ....[78]....
        /*05d4*/ 	.word	0x00003ae0
        /*05d8*/ 	.word	0x000000ff
        /*05dc*/ 	.word	0x00000000
        /*05e0*/ 	.short	0x010a
        /*05e2*/ 	.byte	0x08
	.zero		1


	//   ....[79]....
        /*05e4*/ 	.word	0x00003af0
        /*05e8*/ 	.word	0x000000ff
        /*05ec*/ 	.word	0x00000100
        /*05f0*/ 	.short	0x010a
        /*05f2*/ 	.byte	0x09
	.zero		1


	//   ....[80]....
        /*05f4*/ 	.word	0x00003ba0
        /*05f8*/ 	.word	0x000000ff
        /*05fc*/ 	.word	0x00000000
        /*0600*/ 	.short	0x010a
        /*0602*/ 	.byte	0x08
	.zero		1


	//   ....[81]....
        /*0604*/ 	.word	0x00003cd0
        /*0608*/ 	.word	0x000000ff
        /*060c*/ 	.word	0x00000000
        /*0610*/ 	.short	0x010a
        /*0612*/ 	.byte	0x1e
	.zero		1


	//   ....[82]....
        /*0614*/ 	.word	0x00003fd0
        /*0618*/ 	.word	0x000000ff
        /*061c*/ 	.word	0x00000000
        /*0620*/ 	.short	0x010a
        /*0622*/ 	.byte	0x08
	.zero		1


	//   ....[83]....
        /*0624*/ 	.word	0x00004060
        /*0628*/ 	.word	0x000000ff
        /*062c*/ 	.word	0x00000000
        /*0630*/ 	.short	0x010a
        /*0632*/ 	.byte	0x08
	.zero		1


	//   ....[84]....
        /*0634*/ 	.word	0x000040f0
        /*0638*/ 	.word	0x000000ff
        /*063c*/ 	.word	0x00000000
        /*0640*/ 	.short	0x010a
        /*0642*/ 	.byte	0x08
	.zero		1


	//   ....[85]....
        /*0644*/ 	.word	0x00004190
        /*0648*/ 	.word	0x00000000
        /*064c*/ 	.word	0x00000000
        /*0650*/ 	.short	0x010a
        /*0652*/ 	.byte	0xff
	.zero		1


	//   ....[86]....
        /*0654*/ 	.word	0x000041d0
        /*0658*/ 	.word	0x00000000
        /*065c*/ 	.word	0x00000000
        /*0660*/ 	.short	0x010a
        /*0662*/ 	.byte	0xff
	.zero		1


	//   ....[87]....
        /*0664*/ 	.word	0x00004240
        /*0668*/ 	.word	0x000000ff
        /*066c*/ 	.word	0x00000000
        /*0670*/ 	.short	0x0101
        /*0672*/ 	.byte	0x05
	.zero		1


	//   ....[88]....
        /*0674*/ 	.word	0x00004280
        /*0678*/ 	.word	0x000000ff
        /*067c*/ 	.word	0x00000140
        /*0680*/ 	.short	0x010a
        /*0682*/ 	.byte	0x07
	.zero		1


	//   ....[89]....
        /*0684*/ 	.word	0x000042d0
        /*0688*/ 	.word	0x000000ff
        /*068c*/ 	.word	0x00000000
        /*0690*/ 	.short	0x0101
        /*0692*/ 	.byte	0x05
	.zero		1


	//   ....[90]....
        /*0694*/ 	.word	0x000046e0
        /*0698*/ 	.word	0x00000000
        /*069c*/ 	.word	0x000000c0
        /*06a0*/ 	.short	0x010a
        /*06a2*/ 	.byte	0xff
	.zero		1


	//   ....[91]....
        /*06a4*/ 	.word	0x000047d0
        /*06a8*/ 	.word	0x00000000
        /*06ac*/ 	.word	0x00000000
        /*06b0*/ 	.short	0x0101
        /*06b2*/ 	.byte	0xff
	.zero		1


	//   ....[92]....
        /*06b4*/ 	.word	0x00004af0
        /*06b8*/ 	.word	0x000000ff
        /*06bc*/ 	.word	0x000000b8
        /*06c0*/ 	.short	0x010a
        /*06c2*/ 	.byte	0x06
	.zero		1


	//   ....[93]....
        /*06c4*/ 	.word	0x00004c70
        /*06c8*/ 	.word	0x000000ff
        /*06cc*/ 	.word	0x000000a8
        /*06d0*/ 	.short	0x010a
        /*06d2*/ 	.byte	0x06
	.zero		1


	//   ....[94]....
        /*06d4*/ 	.word	0x00004fa0
        /*06d8*/ 	.word	0x000000ff
        /*06dc*/ 	.word	0x000000a0
        /*06e0*/ 	.short	0x010b
        /*06e2*/ 	.byte	0x06
	.zero		1


	//   ....[95]....
        /*06e4*/ 	.word	0x00004fc0
        /*06e8*/ 	.word	0x000000ff
        /*06ec*/ 	.word	0x00000000
        /*06f0*/ 	.short	0x0101
        /*06f2*/ 	.byte	0x25
	.zero		1


	//   ....[96]....
        /*06f4*/ 	.word	0x00005000
        /*06f8*/ 	.word	0x00000000
        /*06fc*/ 	.word	0x000000a8
        /*0700*/ 	.short	0x010a
        /*0702*/ 	.byte	0xff
	.zero		1


	//   ....[97]....
        /*0704*/ 	.word	0x00005370
        /*0708*/ 	.word	0x00000000
        /*070c*/ 	.word	0x000000c0
        /*0710*/ 	.short	0x010a
        /*0712*/ 	.byte	0xff
	.zero		1


	//   ....[98]....
        /*0714*/ 	.word	0x00005480
        /*0718*/ 	.word	0x00000000
        /*071c*/ 	.word	0x00000000
        /*0720*/ 	.short	0x0101
        /*0722*/ 	.byte	0xff
	.zero		1


	//   ....[99]....
        /*0724*/ 	.word	0x00005e20
        /*0728*/ 	.word	0x000000ff
        /*072c*/ 	.word	0x000000a0
        /*0730*/ 	.short	0x010a
        /*0732*/ 	.byte	0x2b
	.zero		1


	//   ....[100]....
        /*0734*/ 	.word	0x00005e30
        /*0738*/ 	.word	0x000000bb
        /*073c*/ 	.word	0x000000e0
        /*0740*/ 	.short	0x010a
        /*0742*/ 	.byte	0xff
	.zero		1


	//   ....[101]....
        /*0744*/ 	.word	0x00005fc0
        /*0748*/ 	.word	0x000000ff
        /*074c*/ 	.word	0x000000a0
        /*0750*/ 	.short	0x010a
        /*0752*/ 	.byte	0x2b
	.zero		1


	//   ....[102]....
        /*0754*/ 	.word	0x000060c0
        /*0758*/ 	.word	0x000000ff
        /*075c*/ 	.word	0x00000000
        /*0760*/ 	.short	0x0101
        /*0762*/ 	.byte	0x04
	.zero		1


	//   ....[103]....
        /*0764*/ 	.word	0x00006120
        /*0768*/ 	.word	0x000000bb
        /*076c*/ 	.word	0x000000e0
        /*0770*/ 	.short	0x010a
        /*0772*/ 	.byte	0xff
	.zero		1


	//   ....[104]....
        /*0774*/ 	.word	0x000063c0
        /*0778*/ 	.word	0x000000bb
        /*077c*/ 	.word	0x00000000
        /*0780*/ 	.short	0x0101
        /*0782*/ 	.byte	0xff
	.zero		1


	//   ....[105]....
        /*0784*/ 	.word	0x00007670
        /*0788*/ 	.word	0x00000003
        /*078c*/ 	.word	0x00000130
        /*0790*/ 	.short	0x010a
        /*0792*/ 	.byte	0xff
	.zero		1


	//   ....[106]....
        /*0794*/ 	.word	0x000076d0
        /*0798*/ 	.word	0x00000002
        /*079c*/ 	.word	0x00000050
        /*07a0*/ 	.short	0x010a
        /*07a2*/ 	.byte	0xff
	.zero		1


	//   ....[107]....
        /*07a4*/ 	.word	0x00007730
        /*07a8*/ 	.word	0x00000002
        /*07ac*/ 	.word	0x00000050
        /*07b0*/ 	.short	0x010a
        /*07b2*/ 	.byte	0xff
	.zero		1


	//   ....[108]....
        /*07b4*/ 	.word	0x00007780
        /*07b8*/ 	.word	0x00000002
        /*07bc*/ 	.word	0x000000c0
        /*07c0*/ 	.short	0x010a
        /*07c2*/ 	.byte	0xff
	.zero		1


	//   ....[109]....
        /*07c4*/ 	.word	0x000077e0
        /*07c8*/ 	.word	0x00000000
        /*07cc*/ 	.word	0x00000000
        /*07d0*/ 	.short	0x010a
        /*07d2*/ 	.byte	0xff
	.zero		1


	//   ....[110]....
        /*07d4*/ 	.word	0x00007840
        /*07d8*/ 	.word	0x00000000
        /*07dc*/ 	.word	0x00000000
        /*07e0*/ 	.short	0x010a
        /*07e2*/ 	.byte	0xff
	.zero		1


	//   ....[111]....
        /*07e4*/ 	.word	0x000078a0
        /*07e8*/ 	.word	0x00000000
        /*07ec*/ 	.word	0x00000000
        /*07f0*/ 	.short	0x010a
        /*07f2*/ 	.byte	0xff
	.zero		1


	//   ....[112]....
        /*07f4*/ 	.word	0x00007900
        /*07f8*/ 	.word	0x00000000
        /*07fc*/ 	.word	0x00000000
        /*0800*/ 	.short	0x010a
        /*0802*/ 	.byte	0xff
	.zero		1


	//   ....[113]....
        /*0804*/ 	.word	0x00007960
        /*0808*/ 	.word	0x00000000
        /*080c*/ 	.word	0x00000000
        /*0810*/ 	.short	0x010a
        /*0812*/ 	.byte	0xff
	.zero		1


	//   ....[114]....
        /*0814*/ 	.word	0x000079c0
        /*0818*/ 	.word	0x00000000
        /*081c*/ 	.word	0x00000000
        /*0820*/ 	.short	0x010a
        /*0822*/ 	.byte	0xff
	.zero		1


	//   ....[115]....
        /*0824*/ 	.word	0x00007a20
        /*0828*/ 	.word	0x00000000
        /*082c*/ 	.word	0x00000000
        /*0830*/ 	.short	0x010a
        /*0832*/ 	.byte	0xff
	.zero		1


	//   ....[116]....
        /*0834*/ 	.word	0x00007a80
        /*0838*/ 	.word	0x00000000
        /*083c*/ 	.word	0x00000000
        /*0840*/ 	.short	0x010a
        /*0842*/ 	.byte	0xff
	.zero		1


	//   ....[117]....
        /*0844*/ 	.word	0x00007ae0
        /*0848*/ 	.word	0x00000000
        /*084c*/ 	.word	0x00000000
        /*0850*/ 	.short	0x010a
        /*0852*/ 	.byte	0xff
	.zero		1


	//   ....[118]....
        /*0854*/ 	.word	0x00007b30
        /*0858*/ 	.word	0x00000000
        /*085c*/ 	.word	0x00000120
        /*0860*/ 	.short	0x010a
        /*0862*/ 	.byte	0xff
	.zero		1


	//   ....[119]....
        /*0864*/ 	.word	0x00007b90
        /*0868*/ 	.word	0x00000000
        /*086c*/ 	.word	0x000000d0
        /*0870*/ 	.short	0x010a
        /*0872*/ 	.byte	0xff
	.zero		1


	//   ....[120]....
        /*0874*/ 	.word	0x00007be0
        /*0878*/ 	.word	0x00000000
        /*087c*/ 	.word	0x000000c0
        /*0880*/ 	.short	0x010a
        /*0882*/ 	.byte	0xff
	.zero		1


	//   ....[121]....
        /*0884*/ 	.word	0x00007c40
        /*0888*/ 	.word	0x00000000
        /*088c*/ 	.word	0x000000d0
        /*0890*/ 	.short	0x010a
        /*0892*/ 	.byte	0xff
	.zero		1


	//   ....[122]....
        /*0894*/ 	.word	0x00007ca0
        /*0898*/ 	.word	0x00000004
        /*089c*/ 	.word	0x00000008
        /*08a0*/ 	.short	0x010a
        /*08a2*/ 	.byte	0xff
	.zero		1


	//   ....[123]....
        /*08a4*/ 	.word	0x00007d80
        /*08a8*/ 	.word	0x00000002
        /*08ac*/ 	.word	0x00000008
        /*08b0*/ 	.short	0x010a
        /*08b2*/ 	.byte	0xff
	.zero		1


	//   ....[124]....
        /*08b4*/ 	.word	0x00007dd0
        /*08b8*/ 	.word	0x00000000
        /*08bc*/ 	.word	0x000000c0
        /*08c0*/ 	.short	0x010a
        /*08c2*/ 	.byte	0xff
	.zero		1


	//   ....[125]....
        /*08c4*/ 	.word	0x00007e30
        /*08c8*/ 	.word	0x00000000
        /*08cc*/ 	.word	0x00000100
        /*08d0*/ 	.short	0x010a
        /*08d2*/ 	.byte	0xff
	.zero		1


	//   ....[126]....
        /*08d4*/ 	.word	0x00007e90
        /*08d8*/ 	.word	0x00000000
        /*08dc*/ 	.word	0x00000000
        /*08e0*/ 	.short	0x010a
        /*08e2*/ 	.byte	0xff
	.zero		1


	//   ....[127]....
        /*08e4*/ 	.word	0x00007ef0
        /*08e8*/ 	.word	0x00000000
        /*08ec*/ 	.word	0x00000000
        /*08f0*/ 	.short	0x010a
        /*08f2*/ 	.byte	0xff
	.zero		1


	//   ....[128]....
        /*08f4*/ 	.word	0x00007f50
        /*08f8*/ 	.word	0x00000000
        /*08fc*/ 	.word	0x00000000
        /*0900*/ 	.short	0x010a
        /*0902*/ 	.byte	0xff
	.zero		1


	//   ....[129]....
        /*0904*/ 	.word	0x00007fb0
        /*0908*/ 	.word	0x00000000
        /*090c*/ 	.word	0x00000000
        /*0910*/ 	.short	0x010a
        /*0912*/ 	.byte	0xff
	.zero		1


	//   ....[130]....
        /*0914*/ 	.word	0x00008010
        /*0918*/ 	.word	0x00000000
        /*091c*/ 	.word	0x00000140
        /*0920*/ 	.short	0x010a
        /*0922*/ 	.byte	0xff
	.zero		1


	//   ....[131]....
        /*0924*/ 	.word	0x00008060
        /*0928*/ 	.word	0x00000000
        /*092c*/ 	.word	0x000000c0
        /*0930*/ 	.short	0x010a
        /*0932*/ 	.byte	0xff
	.zero		1


	//   ....[132]....
        /*0934*/ 	.word	0x000080c0
        /*0938*/ 	.word	0x00000000
        /*093c*/ 	.word	0x000000b8
        /*0940*/ 	.short	0x010a
        /*0942*/ 	.byte	0xff
	.zero		1


	//   ....[133]....
        /*0944*/ 	.word	0x00008120
        /*0948*/ 	.word	0x00000003
        /*094c*/ 	.word	0x000000a8
        /*0950*/ 	.short	0x010a
        /*0952*/ 	.byte	0xff
	.zero		1


	//   ....[134]....
        /*0954*/ 	.word	0x00008170
        /*0958*/ 	.word	0x00000000
        /*095c*/ 	.word	0x000000c0
        /*0960*/ 	.short	0x010a
        /*0962*/ 	.byte	0xff
	.zero		1


	//   ....[135]....
        /*0964*/ 	.word	0x000081d0
        /*0968*/ 	.word	0x00000000
        /*096c*/ 	.word	0x000000a0
        /*0970*/ 	.short	0x010a
        /*0972*/ 	.byte	0xff
	.zero		1


	//   ....[136]....
        /*0974*/ 	.word	0x00008220
        /*0978*/ 	.word	0x000000bb
        /*097c*/ 	.word	0x000000e0
        /*0980*/ 	.short	0x010a
        /*0982*/ 	.byte	0xff
	.zero		1


	//----- nvinfo : EIATTR_NUM_MBARRIERS
	.align		4
.L_47:
        /*0984*/ 	.byte	0x03, 0x38
        /*0986*/ 	.short	0x0029


	//----- nvinfo : EIATTR_EXIT_INSTR_OFFSETS
	.align		4
        /*0988*/ 	.byte	0x04, 0x1c
        /*098a*/ 	.short	(.L_49 - .L_48)


	//   ....[0]....
.L_48:
        /*098c*/ 	.word	0x00002c20


	//   ....[1]....
        /*0990*/ 	.word	0x00003120


	//   ....[2]....
        /*0994*/ 	.word	0x00003180


	//   ....[3]....
        /*0998*/ 	.word	0x00004500


	//   ....[4]....
        /*099c*/ 	.word	0x00005030


	//   ....[5]....
        /*09a0*/ 	.word	0x00005070


	//   ....[6]....
        /*09a4*/ 	.word	0x00007660


	//----- nvinfo : EIATTR_MAX_THREADS
	.align		4
.L_49:
        /*09a8*/ 	.byte	0x04, 0x05
        /*09aa*/ 	.short	(.L_51 - .L_50)
.L_50:
        /*09ac*/ 	.word	0x00000100
        /*09b0*/ 	.word	0x00000001
        /*09b4*/ 	.word	0x00000001


	//----- nvinfo : EIATTR_CRS_STACK_SIZE
	.align		4
.L_51:
        /*09b8*/ 	.byte	0x04, 0x1e
        /*09ba*/ 	.short	(.L_53 - .L_52)
.L_52:
        /*09bc*/ 	.word	0x00000000


	//----- nvinfo : EIATTR_CBANK_PARAM_SIZE
	.align		4
.L_53:
        /*09c0*/ 	.byte	0x03, 0x19
        /*09c2*/ 	.short	0x0800


	//----- nvinfo : EIATTR_PARAM_CBANK
	.align		4
        /*09c4*/ 	.byte	0x04, 0x0a
        /*09c6*/ 	.short	(.L_55 - .L_54)
	.align		4
.L_54:
        /*09c8*/ 	.word	index@(.nv.constant0._ZN7cutlass13device_kernelINS_4gemm6kernel13GemmUniversalIN4cute5tupleIJiiiiEEENS1_10collective13CollectiveMmaINS1_35MainloopSm100TmaUmmaWarpSpecializedILi10ELi2ELi4ENS5_IJNS4_1CILi2EEENSA_ILi1EEESC_EEEEENS5_IJNSA_ILi256EEENSA_ILi64EEENSA_ILi128EEEEEEaNS5_IJlSC_lEEEaSJ_NS4_8TiledMMAINS4_8MMA_AtomIJNS4_21SM100_MMA_S8_2x1SM_SSIaaiLi256ELi64ELNS4_4UMMA5MajorE0ELSO_0ELNSN_8SaturateE0EEEEEENS4_6LayoutINS5_IJSC_SC_SC_EEENS5_IJNSA_ILi0EEESU_SU_EEEEENS5_IJNS4_10UnderscoreESX_SX_EEEEENS4_18SM100_TMA_2SM_LOADENS4_14ComposedLayoutINS4_7SwizzleILi3ELi4ELi3EEENS4_18smem_ptr_flag_bitsILi8EEENSS_INS5_IJNSA_ILi8EEESH_EEENS5_IJSH_SC_EEEEEEEvNS4_8identityES10_S1A_vS1B_EENS_8epilogue10collective18CollectiveEpilogueINS1D_23Sm100TmaWarpSpecializedILi1ELi1ELi64ELb0ELb0EEEJNS5_IJSH_SG_SH_EEENS5_IJNSS_ISH_SC_EENSS_ISG_SC_EEEEEaSJ_aSJ_NS1D_6fusion15FusionCallbacksIS1H_NS1M_17LinearCombinationIaiaiLNS_15FloatRoundStyleE2EEES1I_S1L_JEEENS4_5SM1004TMEM4LOAD26SM100_TMEM_LOAD_32dp32b64xENS4_13SM90_TMA_LOADENS11_INS12_ILi2ELi4ELi3EEES15_NSS_INS5_IJS16_SG_EEENS5_IJSG_SC_EEEEEEENS4_39AutoVectorizingCopyWithAssumedAlignmentILi128EEENS4_14SM90_TMA_STOREES21_S23_S23_EEEvvEEEEvNT_6ParamsE)
        /*09cc*/ 	.short	0x0380
        /*09ce*/ 	.short	0x0800


	//----- nvinfo : EIATTR_SW_WAR
	.align		4
.L_55:
        /*09d0*/ 	.byte	0x04, 0x36
        /*09d2*/ 	.short	(.L_57 - .L_56)
.L_56:
        /*09d4*/ 	.word	0x00000008
.L_57:


//--------------------- .nv.callgraph             --------------------------
	.section	.nv.callgraph,"",@"SHT_CUDA_CALLGRAPH"
	.align	4
	.sectionentsize	8
	.align		4
        /*0000*/ 	.word	0x00000000
	.align		4
        /*0004*/ 	.word	0xffffffff
	.align		4
        /*0008*/ 	.word	index@(_ZN7cutlass13device_kernelINS_4gemm6kernel13GemmUniversalIN4cute5tupleIJiiiiEEENS1_10collective13CollectiveMmaINS1_35MainloopSm100TmaUmmaWarpSpecializedILi10ELi2ELi4ENS5_IJNS4_1CILi2EEENSA_ILi1EEESC_EEEEENS5_IJNSA_ILi256EEENSA_ILi64EEENSA_ILi128EEEEEEaNS5_IJlSC_lEEEaSJ_NS4_8TiledMMAINS4_8MMA_AtomIJNS4_21SM100_MMA_S8_2x1SM_SSIaaiLi256ELi64ELNS4_4UMMA5MajorE0ELSO_0ELNSN_8SaturateE0EEEEEENS4_6LayoutINS5_IJSC_SC_SC_EEENS5_IJNSA_ILi0EEESU_SU_EEEEENS5_IJNS4_10UnderscoreESX_SX_EEEEENS4_18SM100_TMA_2SM_LOADENS4_14ComposedLayoutINS4_7SwizzleILi3ELi4ELi3EEENS4_18smem_ptr_flag_bitsILi8EEENSS_INS5_IJNSA_ILi8EEESH_EEENS5_IJSH_SC_EEEEEEEvNS4_8identityES10_S1A_vS1B_EENS_8epilogue10collective18CollectiveEpilogueINS1D_23Sm100TmaWarpSpecializedILi1ELi1ELi64ELb0ELb0EEEJNS5_IJSH_SG_SH_EEENS5_IJNSS_ISH_SC_EENSS_ISG_SC_EEEEEaSJ_aSJ_NS1D_6fusion15FusionCallbacksIS1H_NS1M_17LinearCombinationIaiaiLNS_15FloatRoundStyleE2EEES1I_S1L_JEEENS4_5SM1004TMEM4LOAD26SM100_TMEM_LOAD_32dp32b64xENS4_13SM90_TMA_LOADENS11_INS12_ILi2ELi4ELi3EEES15_NSS_INS5_IJS16_SG_EEENS5_IJSG_SC_EEEEEEENS4_39AutoVectorizingCopyWithAssumedAlignmentILi128EEENS4_14SM90_TMA_STOREES21_S23_S23_EEEvvEEEEvNT_6ParamsE)
	.align		4
        /*000c*/ 	.word	index@(__assertfail)
	.align		4
        /*0010*/ 	.word	0x00000000
	.align		4
        /*0014*/ 	.word	0xfffffffe
	.align		4
        /*0018*/ 	.word	0x00000000
	.align		4
        /*001c*/ 	.word	0xfffffffd
	.align		4
        /*0020*/ 	.word	0x00000000
	.align		4
        /*0024*/ 	.word	0xfffffffc


//--------------------- .nv.constant4             --------------------------
	.section	.nv.constant4,"a",@progbits
	.align	8
	.align		8
.nv.constant4:
        /*0000*/ 	.dword	__assertfail
	.align		8
        /*0008*/ 	.dword	__unnamed_1
	.align		8
        /*0010*/ 	.dword	__unnamed_2
	.align		8
        /*0018*/ 	.dword	_ZN40_INTERNAL_054c64a7_4_k_cu_61afc0ef_343834cuda3std3__45__cpo5beginE
	.align		8
        /*0020*/ 	.dword	_ZN40_INTERNAL_054c64a7_4_k_cu_61afc0ef_343834cuda3std3__45__cpo3endE
	.align		8
        /*0028*/ 	.dword	_ZN40_INTERNAL_054c64a7_4_k_cu_61afc0ef_343834cuda3std3__45__cpo6cbeginE
	.align		8
        /*0030*/ 	.dword	_ZN40_INTERNAL_054c64a7_4_k_cu_61afc0ef_343834cuda3std3__45__cpo4cendE
	.align		8
        /*0038*/ 	.dword	_ZN40_INTERNAL_054c64a7_4_k_cu_61afc0ef_343834cuda3std3__442_GLOBAL__N__054c64a7_4_k_cu_61afc0ef_343836ignoreE
	.align		8
        /*0040*/ 	.dword	_ZN40_INTERNAL_054c64a7_4_k_cu_61afc0ef_343834cuda3std3__419piecewise_constructE
	.align		8
        /*0048*/ 	.dword	_ZN40_INTERNAL_054c64a7_4_k_cu_61afc0ef_343834cuda3std3__48in_placeE
	.align		8
        /*0050*/ 	.dword	_ZN40_INTERNAL_054c64a7_4_k_cu_61afc0ef_343834cuda3std6ranges3__45__cpo4swapE
	.align		8
        /*0058*/ 	.dword	_ZN40_INTERNAL_054c64a7_4_k_cu_61afc0ef_343834cuda3std6ranges3__45__cpo9iter_moveE
	.align		8
        /*0060*/ 	.dword	_ZN40_INTERNAL_054c64a7_4_k_cu_61afc0ef_343834cute7productE
	.align		8
        /*0068*/ 	.dword	_ZN40_INTERNAL_054c64a7_4_k_cu_61afc0ef_343834cute1_E
	.align		8
        /*0070*/ 	.dword	$str$25
	.align		8
        /*0078*/ 	.dword	$str$26
	.align		8
        /*0080*/ 	.dword	$str$27
	.align		8
        /*0088*/ 	.dword	$str$28


//--------------------- .text._ZN7cutlass13device_kernelINS_4gemm6kernel13GemmUniversalIN4cute5tupleIJiiiiEEENS1_10collective13CollectiveMmaINS1_35MainloopSm100TmaUmmaWarpSpecializedILi10ELi2ELi4ENS5_IJNS4_1CILi2EEENSA_ILi1EEESC_EEEEENS5_IJNSA_ILi256EEENSA_ILi64EEENSA_ILi128EEEEEEaNS5_IJlSC_lEEEaSJ_NS4_8TiledMMAINS4_8MMA_AtomIJNS4_21SM100_MMA_S8_2x1SM_SSIaaiLi256ELi64ELNS4_4UMMA5MajorE0ELSO_0ELNSN_8SaturateE0EEEEEENS4_6LayoutINS5_IJSC_SC_SC_EEENS5_IJNSA_ILi0EEESU_SU_EEEEENS5_IJNS4_10UnderscoreESX_SX_EEEEENS4_18SM100_TMA_2SM_LOADENS4_14ComposedLayoutINS4_7SwizzleILi3ELi4ELi3EEENS4_18smem_ptr_flag_bitsILi8EEENSS_INS5_IJNSA_ILi8EEESH_EEENS5_IJSH_SC_EEEEEEEvNS4_8identityES10_S1A_vS1B_EENS_8epilogue10collective18CollectiveEpilogueINS1D_23Sm100TmaWarpSpecializedILi1ELi1ELi64ELb0ELb0EEEJNS5_IJSH_SG_SH_EEENS5_IJNSS_ISH_SC_EENSS_ISG_SC_EEEEEaSJ_aSJ_NS1D_6fusion15FusionCallbacksIS1H_NS1M_17LinearCombinationIaiaiLNS_15FloatRoundStyleE2EEES1I_S1L_JEEENS4_5SM1004TMEM4LOAD26SM100_TMEM_LOAD_32dp32b64xENS4_13SM90_TMA_LOADENS11_INS12_ILi2ELi4ELi3EEES15_NSS_INS5_IJS16_SG_EEENS5_IJSG_SC_EEEEEEENS4_39AutoVectorizingCopyWithAssumedAlignmentILi128EEENS4_14SM90_TMA_STOREES21_S23_S23_EEEvvEEEEvNT_6ParamsE --------------------------
	.section	.text._ZN7cutlass13device_kernelINS_4gemm6kernel13GemmUniversalIN4cute5tupleIJiiiiEEENS1_10collective13CollectiveMmaINS1_35MainloopSm100TmaUmmaWarpSpecializedILi10ELi2ELi4ENS5_IJNS4_1CILi2EEENSA_ILi1EEESC_EEEEENS5_IJNSA_ILi256EEENSA_ILi64EEENSA_ILi128EEEEEEaNS5_IJlSC_lEEEaSJ_NS4_8TiledMMAINS4_8MMA_AtomIJNS4_21SM100_MMA_S8_2x1SM_SSIaaiLi256ELi64ELNS4_4UMMA5MajorE0ELSO_0ELNSN_8SaturateE0EEEEEENS4_6LayoutINS5_IJSC_SC_SC_EEENS5_IJNSA_ILi0EEESU_SU_EEEEENS5_IJNS4_10UnderscoreESX_SX_EEEEENS4_18SM100_TMA_2SM_LOADENS4_14ComposedLayoutINS4_7SwizzleILi3ELi4ELi3EEENS4_18smem_ptr_flag_bitsILi8EEENSS_INS5_IJNSA_ILi8EEESH_EEENS5_IJSH_SC_EEEEEEEvNS4_8identityES10_S1A_vS1B_EENS_8epilogue10collective18CollectiveEpilogueINS1D_23Sm100TmaWarpSpecializedILi1ELi1ELi64ELb0ELb0EEEJNS5_IJSH_SG_SH_EEENS5_IJNSS_ISH_SC_EENSS_ISG_SC_EEEEEaSJ_aSJ_NS1D_6fusion15FusionCallbacksIS1H_NS1M_17LinearCombinationIaiaiLNS_15FloatRoundStyleE2EEES1I_S1L_JEEENS4_5SM1004TMEM4LOAD26SM100_TMEM_LOAD_32dp32b64xENS4_13SM90_TMA_LOADENS11_INS12_ILi2ELi4ELi3EEES15_NSS_INS5_IJS16_SG_EEENS5_IJSG_SC_EEEEEEENS4_39AutoVectorizingCopyWithAssumedAlignmentILi128EEENS4_14SM90_TMA_STOREES21_S23_S23_EEEvvEEEEvNT_6ParamsE,"ax",@progbits
	.align	128
.text._ZN7cutlass13device_kernelINS_4gemm6kernel13GemmUniversalIN4cute5tupleIJiiiiEEENS1_10collective13CollectiveMmaINS1_35MainloopSm100TmaUmmaWarpSpecializedILi10ELi2ELi4ENS5_IJNS4_1CILi2EEENSA_ILi1EEESC_EEEEENS5_IJNSA_ILi256EEENSA_ILi64EEENSA_ILi128EEEEEEaNS5_IJlSC_lEEEaSJ_NS4_8TiledMMAINS4_8MMA_AtomIJNS4_21SM100_MMA_S8_2x1SM_SSIaaiLi256ELi64ELNS4_4UMMA5MajorE0ELSO_0ELNSN_8SaturateE0EEEEEENS4_6LayoutINS5_IJSC_SC_SC_EEENS5_IJNSA_ILi0EEESU_SU_EEEEENS5_IJNS4_10UnderscoreESX_SX_EEEEENS4_18SM100_TMA_2SM_LOADENS4_14ComposedLayoutINS4_7SwizzleILi3ELi4ELi3EEENS4_18smem_ptr_flag_bitsILi8EEENSS_INS5_IJNSA_ILi8EEESH_EEENS5_IJSH_SC_EEEEEEEvNS4_8identityES10_S1A_vS1B_EENS_8epilogue10collective18CollectiveEpilogueINS1D_23Sm100TmaWarpSpecializedILi1ELi1ELi64ELb0ELb0EEEJNS5_IJSH_SG_SH_EEENS5_IJNSS_ISH_SC_EENSS_ISG_SC_EEEEEaSJ_aSJ_NS1D_6fusion15FusionCallbacksIS1H_NS1M_17LinearCombinationIaiaiLNS_15FloatRoundStyleE2EEES1I_S1L_JEEENS4_5SM1004TMEM4LOAD26SM100_TMEM_LOAD_32dp32b64xENS4_13SM90_TMA_LOADENS11_INS12_ILi2ELi4ELi3EEES15_NSS_INS5_IJS16_SG_EEENS5_IJSG_SC_EEEEEEENS4_39AutoVectorizingCopyWithAssumedAlignmentILi128EEENS4_14SM90_TMA_STOREES21_S23_S23_EEEvvEEEEvNT_6ParamsE:
        .type           _ZN7cutlass13device_kernelINS_4gemm6kernel13GemmUniversalIN4cute5tupleIJiiiiEEENS1_10collective13CollectiveMmaINS1_35MainloopSm100TmaUmmaWarpSpecializedILi10ELi2ELi4ENS5_IJNS4_1CILi2EEENSA_ILi1EEESC_EEEEENS5_IJNSA_ILi256EEENSA_ILi64EEENSA_ILi128EEEEEEaNS5_IJlSC_lEEEaSJ_NS4_8TiledMMAINS4_8MMA_AtomIJNS4_21SM100_MMA_S8_2x1SM_SSIaaiLi256ELi64ELNS4_4UMMA5MajorE0ELSO_0ELNSN_8SaturateE0EEEEEENS4_6LayoutINS5_IJSC_SC_SC_EEENS5_IJNSA_ILi0EEESU_SU_EEEEENS5_IJNS4_10UnderscoreESX_SX_EEEEENS4_18SM100_TMA_2SM_LOADENS4_14ComposedLayoutINS4_7SwizzleILi3ELi4ELi3EEENS4_18smem_ptr_flag_bitsILi8EEENSS_INS5_IJNSA_ILi8EEESH_EEENS5_IJSH_SC_EEEEEEEvNS4_8identityES10_S1A_vS1B_EENS_8epilogue10collective18CollectiveEpilogueINS1D_23Sm100TmaWarpSpecializedILi1ELi1ELi64ELb0ELb0EEEJNS5_IJSH_SG_SH_EEENS5_IJNSS_ISH_SC_EENSS_ISG_SC_EEEEEaSJ_aSJ_NS1D_6fusion15FusionCallbacksIS1H_NS1M_17LinearCombinationIaiaiLNS_15FloatRoundStyleE2EEES1I_S1L_JEEENS4_5SM1004TMEM4LOAD26SM100_TMEM_LOAD_32dp32b64xENS4_13SM90_TMA_LOADENS11_INS12_ILi2ELi4ELi3EEES15_NSS_INS5_IJS16_SG_EEENS5_IJSG_SC_EEEEEEENS4_39AutoVectorizingCopyWithAssumedAlignmentILi128EEENS4_14SM90_TMA_STOREES21_S23_S23_EEEvvEEEEvNT_6ParamsE,@function
        .size           _ZN7cutlass13device_kernelINS_4gemm6kernel13GemmUniversalIN4cute5tupleIJiiiiEEENS1_10collective13CollectiveMmaINS1_35MainloopSm100TmaUmmaWarpSpecializedILi10ELi2ELi4ENS5_IJNS4_1CILi2EEENSA_ILi1EEESC_EEEEENS5_IJNSA_ILi256EEENSA_ILi64EEENSA_ILi128EEEEEEaNS5_IJlSC_lEEEaSJ_NS4_8TiledMMAINS4_8MMA_AtomIJNS4_21SM100_MMA_S8_2x1SM_SSIaaiLi256ELi64ELNS4_4UMMA5MajorE0ELSO_0ELNSN_8SaturateE0EEEEEENS4_6LayoutINS5_IJSC_SC_SC_EEENS5_IJNSA_ILi0EEESU_SU_EEEEENS5_IJNS4_10UnderscoreESX_SX_EEEEENS4_18SM100_TMA_2SM_LOADENS4_14ComposedLayoutINS4_7SwizzleILi3ELi4ELi3EEENS4_18smem_ptr_flag_bitsILi8EEENSS_INS5_IJNSA_ILi8EEESH_EEENS5_IJSH_SC_EEEEEEEvNS4_8identityES10_S1A_vS1B_EENS_8epilogue10collective18CollectiveEpilogueINS1D_23Sm100TmaWarpSpecializedILi1ELi1ELi64ELb0ELb0EEEJNS5_IJSH_SG_SH_EEENS5_IJNSS_ISH_SC_EENSS_ISG_SC_EEEEEaSJ_aSJ_NS1D_6fusion15FusionCallbacksIS1H_NS1M_17LinearCombinationIaiaiLNS_15FloatRoundStyleE2EEES1I_S1L_JEEENS4_5SM1004TMEM4LOAD26SM100_TMEM_LOAD_32dp32b64xENS4_13SM90_TMA_LOADENS11_INS12_ILi2ELi4ELi3EEES15_NSS_INS5_IJS16_SG_EEENS5_IJSG_SC_EEEEEEENS4_39AutoVectorizingCopyWithAssumedAlignmentILi128EEENS4_14SM90_TMA_STOREES21_S23_S23_EEEvvEEEEvNT_6ParamsE,(.L_x_168 - _ZN7cutlass13device_kernelINS_4gemm6kernel13GemmUniversalIN4cute5tupleIJiiiiEEENS1_10collective13CollectiveMmaINS1_35MainloopSm100TmaUmmaWarpSpecializedILi10ELi2ELi4ENS5_IJNS4_1CILi2EEENSA_ILi1EEESC_EEEEENS5_IJNSA_ILi256EEENSA_ILi64EEENSA_ILi128EEEEEEaNS5_IJlSC_lEEEaSJ_NS4_8TiledMMAINS4_8MMA_AtomIJNS4_21SM100_MMA_S8_2x1SM_SSIaaiLi256ELi64ELNS4_4UMMA5MajorE0ELSO_0ELNSN_8SaturateE0EEEEEENS4_6LayoutINS5_IJSC_SC_SC_EEENS5_IJNSA_ILi0EEESU_SU_EEEEENS5_IJNS4_10UnderscoreESX_SX_EEEEENS4_18SM100_TMA_2SM_LOADENS4_14ComposedLayoutINS4_7SwizzleILi3ELi4ELi3EEENS4_18smem_ptr_flag_bitsILi8EEENSS_INS5_IJNSA_ILi8EEESH_EEENS5_IJSH_SC_EEEEEEEvNS4_8identityES10_S1A_vS1B_EENS_8epilogue10collective18CollectiveEpilogueINS1D_23Sm100TmaWarpSpecializedILi1ELi1ELi64ELb0ELb0EEEJNS5_IJSH_SG_SH_EEENS5_IJNSS_ISH_SC_EENSS_ISG_SC_EEEEEaSJ_aSJ_NS1D_6fusion15FusionCallbacksIS1H_NS1M_17LinearCombinationIaiaiLNS_15FloatRoundStyleE2EEES1I_S1L_JEEENS4_5SM1004TMEM4LOAD26SM100_TMEM_LOAD_32dp32b64xENS4_13SM90_TMA_LOADENS11_INS12_ILi2ELi4ELi3EEES15_NSS_INS5_IJS16_SG_EEENS5_IJSG_SC_EEEEEEENS4_39AutoVectorizingCopyWithAssumedAlignmentILi128EEENS4_14SM90_TMA_STOREES21_S23_S23_EEEvvEEEEvNT_6ParamsE)
        .other          _ZN7cutlass13device_kernelINS_4gemm6kernel13GemmUniversalIN4cute5tupleIJiiiiEEENS1_10collective13CollectiveMmaINS1_35MainloopSm100TmaUmmaWarpSpecializedILi10ELi2ELi4ENS5_IJNS4_1CILi2EEENSA_ILi1EEESC_EEEEENS5_IJNSA_ILi256EEENSA_ILi64EEENSA_ILi128EEEEEEaNS5_IJlSC_lEEEaSJ_NS4_8TiledMMAINS4_8MMA_AtomIJNS4_21SM100_MMA_S8_2x1SM_SSIaaiLi256ELi64ELNS4_4UMMA5MajorE0ELSO_0ELNSN_8SaturateE0EEEEEENS4_6LayoutINS5_IJSC_SC_SC_EEENS5_IJNSA_ILi0EEESU_SU_EEEEENS5_IJNS4_10UnderscoreESX_SX_EEEEENS4_18SM100_TMA_2SM_LOADENS4_14ComposedLayoutINS4_7SwizzleILi3ELi4ELi3EEENS4_18smem_ptr_flag_bitsILi8EEENSS_INS5_IJNSA_ILi8EEESH_EEENS5_IJSH_SC_EEEEEEEvNS4_8identityES10_S1A_vS1B_EENS_8epilogue10collective18CollectiveEpilogueINS1D_23Sm100TmaWarpSpecializedILi1ELi1ELi64ELb0ELb0EEEJNS5_IJSH_SG_SH_EEENS5_IJNSS_ISH_SC_EENSS_ISG_SC_EEEEEaSJ_aSJ_NS1D_6fusion15FusionCallbacksIS1H_NS1M_17LinearCombinationIaiaiLNS_15FloatRoundStyleE2EEES1I_S1L_JEEENS4_5SM1004TMEM4LOAD26SM100_TMEM_LOAD_32dp32b64xENS4_13SM90_TMA_LOADENS11_INS12_ILi2ELi4ELi3EEES15_NSS_INS5_IJS16_SG_EEENS5_IJSG_SC_EEEEEEENS4_39AutoVectorizingCopyWithAssumedAlignmentILi128EEENS4_14SM90_TMA_STOREES21_S23_S23_EEEvvEEEEvNT_6ParamsE,@"STO_CUDA_ENTRY STV_DEFAULT"
_ZN7cutlass13device_kernelINS_4gemm6kernel13GemmUniversalIN4cute5tupleIJiiiiEEENS1_10collective13CollectiveMmaINS1_35MainloopSm100TmaUmmaWarpSpecializedILi10ELi2ELi4ENS5_IJNS4_1CILi2EEENSA_ILi1EEESC_EEEEENS5_IJNSA_ILi256EEENSA_ILi64EEENSA_ILi128EEEEEEaNS5_IJlSC_lEEEaSJ_NS4_8TiledMMAINS4_8MMA_AtomIJNS4_21SM100_MMA_S8_2x1SM_SSIaaiLi256ELi64ELNS4_4UMMA5MajorE0ELSO_0ELNSN_8SaturateE0EEEEEENS4_6LayoutINS5_IJSC_SC_SC_EEENS5_IJNSA_ILi0EEESU_SU_EEEEENS5_IJNS4_10UnderscoreESX_SX_EEEEENS4_18SM100_TMA_2SM_LOADENS4_14ComposedLayoutINS4_7SwizzleILi3ELi4ELi3EEENS4_18smem_ptr_flag_bitsILi8EEENSS_INS5_IJNSA_ILi8EEESH_EEENS5_IJSH_SC_EEEEEEEvNS4_8identityES10_S1A_vS1B_EENS_8epilogue10collective18CollectiveEpilogueINS1D_23Sm100TmaWarpSpecializedILi1ELi1ELi64ELb0ELb0EEEJNS5_IJSH_SG_SH_EEENS5_IJNSS_ISH_SC_EENSS_ISG_SC_EEEEEaSJ_aSJ_NS1D_6fusion15FusionCallbacksIS1H_NS1M_17LinearCombinationIaiaiLNS_15FloatRoundStyleE2EEES1I_S1L_JEEENS4_5SM1004TMEM4LOAD26SM100_TMEM_LOAD_32dp32b64xENS4_13SM90_TMA_LOADENS11_INS12_ILi2ELi4ELi3EEES15_NSS_INS5_IJS16_SG_EEENS5_IJSG_SC_EEEEEEENS4_39AutoVectorizingCopyWithAssumedAlignmentILi128EEENS4_14SM90_TMA_STOREES21_S23_S23_EEEvvEEEEvNT_6ParamsE:
[----:B------:R-:W1:Y:S01]  /*0000*/  LDC R1, c[0x0][0x37c] ;  /* 0x0000df00ff017b82 */ /* 0x000e620000000800 */
[----:B------:R-:W2:Y:S01]  /*0010*/  S2R R175, SR_TID.X ;  /* 0x0000000000af7919 */ /* 0x000ea20000002100 */
[----:B------:R-:W3:Y:S06]  /*0020*/  LDCU.64 UR6, c[0x0][0x890] ;  /* 0x00011200ff0677ac */ /* 0x000eec0008000a00 */
[----:B------:R-:W4:Y:S01]  /*0030*/  S2UR UR37, SR_CgaCtaId ;  /* 0x00000000002579c3 */ /* 0x000f220000008800 */
[----:B------:R-:W-:Y:S02]  /*0040*/  PRMT R167, RZ, 0x7610, R167 ;  /* 0x00007610ffa77816 */ /* 0x000fe400000000a7 */
[----:B------:R-:W-:Y:S01]  /*0050*/  ELECT P1, URZ, PT ;  /* 0x0000000000ff782f */ /* 0x000fe20003820000 */
[----:B------:R-:W1:Y:S01]  /*0060*/  LDCU.64 UR40, c[0x0][0x358] ;  /* 0x00006b00ff2877ac */ /* 0x000e620008000a00 */
[----:B---3--:R-:W-:-:S04]  /*0070*/  UISETP.NE.U32.AND UP0, UPT, UR6, URZ, UPT ;  /* 0x000000ff0600728c */ /* 0x008fc8000bf05070 */
[----:B------:R-:W-:Y:S02]  /*0080*/  UISETP.NE.AND.EX UP0, UPT, UR7, URZ, UPT, UP0 ;  /* 0x000000ff0700728c */ /* 0x000fe4000bf05300 */
[----:B----4-:R-:W-:Y:S02]  /*0090*/  ULOP3.LUT UR5, UR37, 0x1, URZ, 0xc0, !UPT ;  /* 0x0000000125057892 */ /* 0x010fe4000f8ec0ff */
[----:B------:R-:W-:Y:S01]  /*00a0*/  ULOP3.LUT UR4, UR37, 0x1, URZ, 0x3c, !UPT ;  /* 0x0000000125047892 */ /* 0x000fe2000f8e3cff */
[----:B--2---:R-:W-:-:S05]  /*00b0*/  SHF.R.U32.HI R180, RZ, 0x5, R175 ;  /* 0x00000005ffb47819 */ /* 0x004fca00000116af */
[----:B------:R-:W2:Y:S02]  /*00c0*/  SHFL.IDX PT, R0, R180, RZ, 0x1f ;  /* 0x00001fffb4007589 */ /* 0x000ea400000e0000 */
[----:B--2---:R-:W-:Y:S01]  /*00d0*/  R2UR UR10, R0 ;  /* 0x00000000000a72ca */ /* 0x004fe200000e0000 */
[----:B-1----:R-:W-:-:S14]  /*00e0*/  BRA.U UP0, `(.L_x_0) ;  /* 0x00000001002c7547 */ /* 0x002fdc000b800000 */
[----:B------:R-:W1:Y:S02]  /*00f0*/  LDCU.64 UR8, c[0x0][0x888] ;  /* 0x00011100ff0877ac */ /* 0x000e640008000a00 */
[----:B-1----:R-:W-:-:S04]  /*0100*/  UISETP.NE.U32.AND UP0, UPT, UR8, URZ, UPT ;  /* 0x000000ff0800728c */ /* 0x002fc8000bf05070 */
[----:B------:R-:W-:-:S09]  /*0110*/  UISETP.NE.AND.EX UP0, UPT, UR9, URZ, UPT, UP0 ;  /* 0x000000ff0900728c */ /* 0x000fd2000bf05300 */
[----:B------:R-:W-:Y:S05]  /*0120*/  BRA.U !UP0, `(.L_x_1) ;  /* 0x0000000108107547 */ /* 0x000fea000b800000 */
[----:B------:R-:W1:Y:S02]  /*0130*/  LDC.64 R80, c[0x0][0x888] ;  /* 0x00022200ff507b82 */ /* 0x000e640000000a00 */
[----:B-1----:R1:W5:Y:S01]  /*0140*/  LDG.E R80, desc[UR40][R80.64] ;  /* 0x0000002850507981 */ /* 0x002362000c1e1900 */
[----:B------:R-:W-:Y:S01]  /*0150*/  HFMA2 R167, -RZ, RZ, 0, 5.9604644775390625e-08 ;  /* 0x00000001ffa77431 */ /* 0x000fe200000001ff */
[----:B------:R-:W-:Y:S05]  /*0160*/  BRA `(.L_x_0) ;  /* 0x00000000000c7947 */ /* 0x000fea0003800000 */
.L_x_1:
[----:B------:R-:W1:Y:S01]  /*0170*/  LDCU UR8, c[0x0][0x880] ;  /* 0x00011000ff0877ac */ /* 0x000e620008000800 */
[----:B------:R-:W-:Y:S01]  /*0180*/  HFMA2 R167, -RZ, RZ, 0, 5.9604644775390625e-08 ;  /* 0x00000001ffa77431 */ /* 0x000fe200000001ff */
[----:B-1----:R-:W-:-:S07]  /*0190*/  MOV R80, UR8 ;  /* 0x0000000800507c02 */ /* 0x002fce0008000f00 */
.L_x_0:
[----:B------:R-:W2:Y:S02]  /*01a0*/  LDCU.64 UR8, c[0x0][0x8b0] ;  /* 0x00011600ff0877ac */ /* 0x000ea40008000a00 */
[----:B--2---:R-:W-:-:S04]  /*01b0*/  UISETP.NE.U32.AND UP0, UPT, UR8, URZ, UPT ;  /* 0x000000ff0800728c */ /* 0x004fc8000bf05070 */
[----:B------:R-:W-:-:S09]  /*01c0*/  UISETP.NE.AND.EX UP0, UPT, UR9, URZ, UPT, UP0 ;  /* 0x000000ff0900728c */ /* 0x000fd2000bf05300 */
[----:B------:R-:W-:Y:S05]  /*01d0*/  BRA.U UP0, `(.L_x_2) ;  /* 0x0000000100247547 */ /* 0x000fea000b800000 */
[----:B------:R-:W2:Y:S02]  /*01e0*/  LDCU.64 UR8, c[0x0][0x8a8] ;  /* 0x00011500ff0877ac */ /* 0x000ea40008000a00 */
[----:B--2---:R-:W-:-:S04]  /*01f0*/  UISETP.NE.U32.AND UP0, UPT, UR8, URZ, UPT ;  /* 0x000000ff0800728c */ /* 0x004fc8000bf05070 */
[----:B------:R-:W-:-:S09]  /*0200*/  UISETP.NE.AND.EX UP0, UPT, UR9, URZ, UPT, UP0 ;  /* 0x000000ff0900728c */ /* 0x000fd2000bf05300 */
[----:B------:R-:W-:Y:S05]  /*0210*/  BRA.U !UP0, `(.L_x_3) ;  /* 0x00000001080c7547 */ /* 0x000fea000b800000 */
[----:B------:R-:W2:Y:S02]  /*0220*/  LDC.64 R78, c[0x0][0x8a8] ;  /* 0x00022a00ff4e7b82 */ /* 0x000ea40000000a00 */
[----:B--2---:R2:W5:Y:S01]  /*0230*/  LDG.E R78, desc[UR40][R78.64] ;  /* 0x000000284e4e7981 */ /* 0x004562000c1e1900 */
[----:B------:R-:W-:Y:S05]  /*0240*/  BRA `(.L_x_2) ;  /* 0x0000000000087947 */ /* 0x000fea0003800000 */
.L_x_3:
[----:B------:R-:W2:Y:S02]  /*0250*/  LDCU UR8, c[0x0][0x8a0] ;  /* 0x00011400ff0877ac */ /* 0x000ea40008000800 */
[----:B--2---:R-:W-:Y:S02]  /*0260*/  MOV R78, UR8 ;  /* 0x00000008004e7c02 */ /* 0x004fe40008000f00 */
.L_x_2:
[----:B------:R-:W-:Y:S01]  /*0270*/  IMAD.U32 R0, RZ, RZ, UR10 ;  /* 0x0000000aff007e24 */ /* 0x000fe2000f8e00ff */
[----:B------:R-:W-:Y:S04]  /*0280*/  BSSY.RECONVERGENT B0, `(.L_x_4) ;  /* 0x000000c000007945 */ /* 0x000fe80003800200 */
[C---:B------:R-:W-:Y:S02]  /*0290*/  ISETP.NE.OR P2, PT, R0.reuse, 0x1, !P1 ;  /* 0x000000010000780c */ /* 0x040fe40004f45670 */
[----:B------:R-:W-:-:S11]  /*02a0*/  ISETP.NE.OR P0, PT, R0, 0x3, !P1 ;  /* 0x000000030000780c */ /* 0x000fd60004f05670 */
[----:B------:R-:W-:Y:S05]  /*02b0*/  @P2 BRA `(.L_x_5) ;  /* 0x0000000000202947 */ /* 0x000fea0003800000 */
[----:B------:R-:W3:Y:S02]  /*02c0*/  LDCU.64 UR8, c[0x0][0x348] ;  /* 0x00006900ff0877ac */ /* 0x000ee40008000a00 */
[----:B---3--:R-:W-:Y:S02]  /*02d0*/  UIADD3 UR12, UP1, UPT, UR8, 0x80, URZ ;  /* 0x00000080080c7890 */ /* 0x008fe4000ff3e0ff */
[----:B------:R-:W-:Y:S02]  /*02e0*/  UIADD3 UR8, UP0, UPT, UR8, 0x180, URZ ;  /* 0x0000018008087890 */ /* 0x000fe4000ff1e0ff */
[----:B------:R-:W-:Y:S02]  /*02f0*/  UIADD3.X UR13, UPT, UPT, URZ, UR9, URZ, UP1, !UPT ;  /* 0x00000009ff0d7290 */ /* 0x000fe40008ffe4ff */
[----:B------:R-:W-:-:S07]  /*0300*/  UIADD3.X UR9, UPT, UPT, URZ, UR9, URZ, UP0, !UPT ;  /* 0x00000009ff097290 */ /* 0x000fce00087fe4ff */
[----:B------:R3:W-:Y:S02]  /*0310*/  UTMACCTL.PF [UR12] ;  /* 0x000000000c0079b9 */ /* 0x0007e40008040000 */
[----:B------:R3:W-:Y:S02]  /*0320*/  UTMACCTL.PF [UR8] ;  /* 0x00000000080079b9 */ /* 0x0007e40008040000 */
[----:B---3--:R-:W-:Y:S01]  /*0330*/  NOP ;  /* 0x0000000000007918 */ /* 0x008fe20000000000 */
.L_x_5:
[----:B------:R-:W-:Y:S05]  /*0340*/  BSYNC.RECONVERGENT B0 ;  /* 0x0000000000007941 */ /* 0x000fea0003800200 */
.L_x_4:
[----:B------:R-:W-:Y:S04]  /*0350*/  BSSY.RECONVERGENT B0, `(.L_x_6) ;  /* 0x000000a000007945 */ /* 0x000fe80003800200 */
        /* <DEDUP_REMOVED lines=9> */
.L_x_7:
[----:B------:R-:W-:Y:S05]  /*03f0*/  BSYNC.RECONVERGENT B0 ;  /* 0x0000000000007941 */ /* 0x000fea0003800200 */
.L_x_6:
[----:B------:R-:W3:Y:S01]  /*0400*/  LDCU.64 UR8, c[0x0][0x888] ;  /* 0x00011100ff0877ac */ /* 0x000ee20008000a00 */
[----:B------:R-:W-:Y:S02]  /*0410*/  UISETP.EQ.U32.AND UP1, UPT, UR6, URZ, UPT ;  /* 0x000000ff0600728c */ /* 0x000fe4000bf22070 */
[----:B------:R-:W-:Y:S02]  /*0420*/  UPLOP3.LUT UP5, UPT, UPT, UPT, UPT, 0x80, 0x8 ;  /* 0x000000000008789c */ /* 0x000fe40003faf070 */
[----:B---3--:R-:W-:-:S04]  /*0430*/  UISETP.NE.U32.AND UP0, UPT, UR8, URZ, UPT ;  /* 0x000000ff0800728c */ /* 0x008fc8000bf05070 */
[----:B------:R-:W-:-:S04]  /*0440*/  UISETP.NE.AND.EX UP0, UPT, UR9, URZ, UPT, UP0 ;  /* 0x000000ff0900728c */ /* 0x000fc8000bf05300 */
[----:B------:R-:W-:-:S04]  /*0450*/  UISETP.EQ.OR.EX UP2, UPT, UR7, URZ, !UP0, UP1 ;  /* 0x000000ff0700728c */ /* 0x000fc8000c742710 */
[----:B------:R-:W-:-:S05]  /*0460*/  UP2UR UR44, UPR, URZ, 0x4 ;  /* 0x00000004ff2c7883 */ /* 0x000fca0008000000 */
[----:B------:R-:W-:Y:S07]  /*0470*/  BRA.U !UP2, `(.L_x_8) ;  /* 0x000000010a207547 */ /* 0x000fee000b800000 */
[----:B-----5:R-:W-:Y:S01]  /*0480*/  R2UR UR8, R80 ;  /* 0x00000000500872ca */ /* 0x020fe200000e0000 */
[----:B------:R-:W-:Y:S02]  /*0490*/  UISETP.NE.U32.AND UP2, UPT, UR6, URZ, UPT ;  /* 0x000000ff0600728c */ /* 0x000fe4000bf45070 */
[----:B------:R-:W-:Y:S02]  /*04a0*/  USEL UR6, URZ, 0xffffffff, UP0 ;  /* 0xffffffffff067887 */ /* 0x000fe40008000000 */
[----:B------:R-:W-:-:S08]  /*04b0*/  UISETP.NE.AND.EX UP2, UPT, UR7, URZ, UPT, UP2 ;  /* 0x000000ff0700728c */ /* 0x000fd0000bf45320 */
[----:B------:R-:W-:-:S04]  /*04c0*/  UISETP.NE.AND UP1, UPT, UR8, URZ, UPT ;  /* 0x000000ff0800728c */ /* 0x000fc8000bf25270 */
[----:B------:R-:W-:-:S04]  /*04d0*/  @!UP2 USEL UR6, URZ, 0xffffffff, UP1 ;  /* 0xffffffffff06a887 */ /* 0x000fc80008800000 */
[----:B------:R-:W-:-:S04]  /*04e0*/  ULOP3.LUT UR6, UR6, 0x1, URZ, 0xc0, !UPT ;  /* 0x0000000106067892 */ /* 0x000fc8000f8ec0ff */
[----:B------:R-:W-:-:S11]  /*04f0*/  UISETP.NE.U32.AND UP5, UPT, UR6, 0x1, UPT ;  /* 0x000000010600788c */ /* 0x000fd6000bfa5070 */
.L_x_8:
[----:B------:R-:W3:Y:S01]  /*0500*/  SHFL.IDX PT, R0, R180, RZ, 0x1f ;  /* 0x00001fffb4007589 */ /* 0x000ee200000e0000 */
[----:B------:R-:W-:-:S04]  /*0510*/  UISETP.NE.AND UP1, UPT, UR10, 0x2, UPT ;  /* 0x000000020a00788c */ /* 0x000fc8000bf25270 */
[----:B------:R-:W-:Y:S02]  /*0520*/  UISETP.EQ.AND UP2, UPT, UR5, URZ, !UP1 ;  /* 0x000000ff0500728c */ /* 0x000fe4000cf42270 */
[----:B------:R-:W-:-:S04]  /*0530*/  USEL UR7, URZ, 0x1, UP1 ;  /* 0x00000001ff077887 */ /* 0x000fc80008800000 */
[----:B------:R-:W-:Y:S02]  /*0540*/  PLOP3.LUT P5, PT, P1, PT, UP2, 0x80, 0x8 ;  /* 0x000000000008781c */ /* 0x000fe40000faf028 */
[----:B---3--:R-:W-:-:S13]  /*0550*/  ISETP.NE.AND P0, PT, R0, RZ, PT ;  /* 0x000000ff0000720c */ /* 0x008fda0003f05270 */
[----:B------:R-:W-:Y:S05]  /*0560*/  @P0 BRA `(.L_x_9) ;  /* 0x0000000000800947 */ /* 0x000fea0003800000 */
[----:B------:R-:W-:Y:S01]  /*0570*/  ELECT P0, URZ, PT ;  /* 0x0000000000ff782f */ /* 0x000fe20003800000 */
[----:B------:R-:W-:-:S12]  /*0580*/  BSSY.RECONVERGENT B0, `(.L_x_9) ;  /* 0x000001e000007945 */ /* 0x000fd80003800200 */
[----:B------:R-:W-:Y:S05]  /*0590*/  @!P0 BRA `(.L_x_10) ;  /* 0x0000000000708947 */ /* 0x000fea0003800000 */
[----:B------:R-:W-:Y:S01]  /*05a0*/  UMOV UR8, 0x400 ;  /* 0x0000040000087882 */ /* 0x000fe20000000000 */
[----:B------:R-:W-:Y:S01]  /*05b0*/  UMOV UR6, 0x1 ;  /* 0x0000000100067882 */ /* 0x000fe20000000000 */
[----:B------:R-:W-:Y:S02]  /*05c0*/  ULEA UR8, UR37, UR8, 0x18 ;  /* 0x0000000825087291 */ /* 0x000fe4000f8ec0ff */
[----:B------:R-:W-:-:S04]  /*05d0*/  UIADD3 UR12, UPT, UPT, -UR6, 0x100000, URZ ;  /* 0x00100000060c7890 */ /* 0x000fc8000fffe1ff */
[----:B------:R-:W-:Y:S02]  /*05e0*/  USHF.L.U32 UR13, UR12, 0xb, URZ ;  /* 0x0000000b0c0d7899 */ /* 0x000fe400080006ff */
[----:B------:R-:W-:Y:S01]  /*05f0*/  USHF.L.U32 UR12, UR12, 0x1, URZ ;  /* 0x000000010c0c7899 */ /* 0x000fe200080006ff */
[----:B------:R-:W3:Y:S11]  /*0600*/  FENCE.VIEW.ASYNC.S ;  /* 0x00000000000073c6 */ /* 0x000ef60000000000 */
[----:B---3--:R3:W4:Y:S01]  /*0610*/  SYNCS.EXCH.64 URZ, [UR8], UR12 ;  /* 0x0000000c08ff75b2 */ /* 0x0087220008000100 */
[----:B------:R3:W1:Y:S01]  /*0620*/  SYNCS.EXCH.64 URZ, [UR8+0x50], UR12 ;  /* 0x0000500c08ff75b2 */ /* 0x0006620008000100 */
        /* <DEDUP_REMOVED lines=17> */
[----:B------:R3:W1:Y:S02]  /*0740*/  SYNCS.EXCH.64 URZ, [UR8+0x98], UR12 ;  /* 0x0000980c08ff75b2 */ /* 0x0006640008000100 */
[----:B---3--:R-:W-:Y:S01]  /*0750*/  NOP ;  /* 0x0000000000007918 */ /* 0x008fe20000000000 */
.L_x_10:
[----:B------:R-:W-:Y:S05]  /*0760*/  BSYNC.RECONVERGENT B0 ;  /* 0x0000000000007941 */ /* 0x000fea0003800200 */
.L_x_9:
[----:B------:R-:W3:Y:S01]  /*0770*/  SHFL.IDX PT, R0, R180, RZ, 0x1f ;  /* 0x00001fffb4007589 */ /* 0x000ee200000e0000 */
[----:B------:R-:W-:Y:S01]  /*0780*/  NOP ;  /* 0x0000000000007918 */ /* 0x000fe20000000000 */
[----:B---3--:R-:W-:-:S13]  /*0790*/  ISETP.NE.AND P0, PT, R0, 0x1, PT ;  /* 0x000000010000780c */ /* 0x008fda0003f05270 */
[----:B------:R-:W-:Y:S05]  /*07a0*/  @P0 BRA `(.L_x_11) ;  /* 0x00000000003c0947 */ /* 0x000fea0003800000 */
[----:B------:R-:W-:Y:S01]  /*07b0*/  UMOV UR9, 0x400 ;  /* 0x0000040000097882 */ /* 0x000fe20000000000 */
[----:B------:R-:W-:Y:S01]  /*07c0*/  UMOV UR8, 0x20 ;  /* 0x0000002000087882 */ /* 0x000fe20000000000 */
[----:B------:R-:W-:Y:S01]  /*07d0*/  UMOV UR6, 0x80 ;  /* 0x0000008000067882 */ /* 0x000fe20000000000 */
[----:B------:R-:W-:Y:S02]  /*07e0*/  ULEA UR9, UR37, UR9, 0x18 ;  /* 0x0000000925097291 */ /* 0x000fe4000f8ec0ff */
[----:B------:R-:W-:-:S04]  /*07f0*/  UIADD3 UR12, UPT, UPT, -UR8, 0x100000, URZ ;  /* 0x00100000080c7890 */ /* 0x000fc8000fffe1ff */
[----:B------:R-:W-:Y:S02]  /*0800*/  USHF.L.U32 UR13, UR12, 0xb, URZ ;  /* 0x0000000b0c0d7899 */ /* 0x000fe400080006ff */
[----:B------:R-:W-:Y:S02]  /*0810*/  USHF.L.U32 UR12, UR12, 0x1, URZ ;  /* 0x000000010c0c7899 */ /* 0x000fe400080006ff */
[----:B------:R-:W-:-:S04]  /*0820*/  UIADD3 UR14, UPT, UPT, -UR6, 0x100000, URZ ;  /* 0x00100000060e7890 */ /* 0x000fc8000fffe1ff */
[----:B------:R-:W-:Y:S02]  /*0830*/  USHF.L.U32 UR15, UR14, 0xb, URZ ;  /* 0x0000000b0e0f7899 */ /* 0x000fe400080006ff */
[----:B------:R-:W-:Y:S01]  /*0840*/  USHF.L.U32 UR14, UR14, 0x1, URZ ;  /* 0x000000010e0e7899 */ /* 0x000fe200080006ff */
[----:B------:R-:W-:Y:S01]  /*0850*/  ELECT P0, URZ, PT ;  /* 0x0000000000ff782f */ /* 0x000fe20003800000 */
[----:B------:R-:W3:Y:S02]  /*0860*/  FENCE.VIEW.ASYNC.S ;  /* 0x00000000000073c6 */ /* 0x000ee40000000000 */
[----:B---3--:R3:W1:Y:S08]  /*0870*/  SYNCS.EXCH.64 URZ, [UR9+0xa0], UR12 ;  /* 0x0000a00c09ff75b2 */ /* 0x0086700008000100 */
[----:B------:R3:W1:Y:S01]  /*0880*/  SYNCS.EXCH.64 URZ, [UR9+0xa8], UR14 ;  /* 0x0000a80e09ff75b2 */ /* 0x0006620008000100 */
[----:B------:R-:W-:Y:S01]  /*0890*/  NOP ;  /* 0x0000000000007918 */ /* 0x000fe20000000000 */
.L_x_11:
[----:B------:R-:W2:Y:S01]  /*08a0*/  SHFL.IDX PT, R0, R180, RZ, 0x1f ;  /* 0x00001fffb4007589 */ /* 0x000ea200000e0000 */
[----:B------:R-:W-:Y:S01]  /*08b0*/  NOP ;  /* 0x0000000000007918 */ /* 0x000fe20000000000 */
[----:B--2---:R-:W-:-:S13]  /*08c0*/  ISETP.NE.AND P0, PT, R0, 0x3, PT ;  /* 0x000000030000780c */ /* 0x004fda0003f05270 */
[----:B------:R-:W-:Y:S05]  /*08d0*/  @P0 BRA `(.L_x_12) ;  /* 0x00000000002c0947 */ /* 0x000fea0003800000 */
[----:B------:R-:W-:Y:S01]  /*08e0*/  UMOV UR8, 0x400 ;  /* 0x0000040000087882 */ /* 0x000fe20000000000 */
[----:B------:R-:W-:Y:S01]  /*08f0*/  UMOV UR6, 0x20 ;  /* 0x0000002000067882 */ /* 0x000fe20000000000 */
[----:B------:R-:W-:Y:S02]  /*0900*/  ULEA UR8, UR37, UR8, 0x18 ;  /* 0x0000000825087291 */ /* 0x000fe4000f8ec0ff */
[----:B---3--:R-:W-:-:S04]  /*0910*/  UIADD3 UR12, UPT, UPT, -UR6, 0x100000, URZ ;  /* 0x00100000060c7890 */ /* 0x008fc8000fffe1ff */
[----:B------:R-:W-:Y:S02]  /*0920*/  USHF.L.U32 UR13, UR12, 0xb, URZ ;  /* 0x0000000b0c0d7899 */ /* 0x000fe400080006ff */
[----:B------:R-:W-:Y:S01]  /*0930*/  USHF.L.U32 UR12, UR12, 0x1, URZ ;  /* 0x000000010c0c7899 */ /* 0x000fe200080006ff */
[----:B------:R-:W-:Y:S01]  /*0940*/  ELECT P0, URZ, PT ;  /* 0x0000000000ff782f */ /* 0x000fe20003800000 */
[----:B------:R-:W2:Y:S10]  /*0950*/  FENCE.VIEW.ASYNC.S ;  /* 0x00000000000073c6 */ /* 0x000eb40000000000 */
[----:B--2---:R2:W3:Y:S01]  /*0960*/  SYNCS.EXCH.64 URZ, [UR8+0xb0], UR12 ;  /* 0x0000b00c08ff75b2 */ /* 0x0044e20008000100 */
[----:B------:R2:W1:Y:S01]  /*0970*/  SYNCS.EXCH.64 URZ, [UR8+0xb8], UR12 ;  /* 0x0000b80c08ff75b2 */ /* 0x0004620008000100 */
[----:B------:R-:W-:Y:S01]  /*0980*/  NOP ;  /* 0x0000000000007918 */ /* 0x000fe20000000000 */
.L_x_12:
[----:B------:R-:W4:Y:S01]  /*0990*/  SHFL.IDX PT, R0, R180, RZ, 0x1f ;  /* 0x00001fffb4007589 */ /* 0x000f2200000e0000 */
[----:B------:R-:W-:Y:S01]  /*09a0*/  NOP ;  /* 0x0000000000007918 */ /* 0x000fe20000000000 */
[----:B----4-:R-:W-:-:S13]  /*09b0*/  ISETP.NE.AND P0, PT, R0, 0x4, PT ;  /* 0x000000040000780c */ /* 0x010fda0003f05270 */
[----:B------:R-:W-:Y:S05]  /*09c0*/  @P0 BRA `(.L_x_13) ;  /* 0x0000000000480947 */ /* 0x000fea0003800000 */
[----:B---3--:R-:W-:Y:S01]  /*09d0*/  UMOV UR9, 0x1e0 ;  /* 0x000001e000097882 */ /* 0x008fe20000000000 */
[----:B--2---:R-:W-:Y:S01]  /*09e0*/  UMOV UR8, 0x400 ;  /* 0x0000040000087882 */ /* 0x004fe20000000000 */
[----:B------:R-:W-:Y:S01]  /*09f0*/  USEL UR9, UR9, 0x1a0, UP5 ;  /* 0x000001a009097887 */ /* 0x000fe2000a800000 */
        /* <DEDUP_REMOVED lines=9> */
[----:B------:R-:W2:Y:S02]  /*0a90*/  FENCE.VIEW.ASYNC.S ;  /* 0x00000000000073c6 */ /* 0x000ea40000000000 */
[----:B--2---:R4:W2:Y:S08]  /*0aa0*/  SYNCS.EXCH.64 URZ, [UR8+0xc0], UR12 ;  /* 0x0000c00c08ff75b2 */ /* 0x0048b00008000100 */
[----:B------:R4:W3:Y:S01]  /*0ab0*/  SYNCS.EXCH.64 URZ, [UR8+0xd0], UR14 ;  /* 0x0000d00e08ff75b2 */ /* 0x0008e20008000100 */
[----:B------:R4:W1:Y:S01]  /*0ac0*/  SYNCS.EXCH.64 URZ, [UR8+0xc8], UR12 ;  /* 0x0000c80c08ff75b2 */ /* 0x0008620008000100 */
[----:B------:R4:W1:Y:S02]  /*0ad0*/  SYNCS.EXCH.64 URZ, [UR8+0xd8], UR14 ;  /* 0x0000d80e08ff75b2 */ /* 0x0008640008000100 */
[----:B----4-:R-:W-:Y:S01]  /*0ae0*/  NOP ;  /* 0x0000000000007918 */ /* 0x010fe20000000000 */
.L_x_13:
[----:B------:R-:W4:Y:S01]  /*0af0*/  SHFL.IDX PT, R0, R180, RZ, 0x1f ;  /* 0x00001fffb4007589 */ /* 0x000f2200000e0000 */
[----:B------:R-:W-:Y:S01]  /*0b00*/  NOP ;  /* 0x0000000000007918 */ /* 0x000fe20000000000 */
[----:B----4-:R-:W-:-:S13]  /*0b10*/  ISETP.NE.AND P0, PT, R0, 0x5, PT ;  /* 0x000000050000780c */ /* 0x010fda0003f05270 */
[----:B------:R-:W-:Y:S05]  /*0b20*/  @P0 BRA `(.L_x_14) ;  /* 0x0000000000540947 */ /* 0x000fea0003800000 */
[----:B---3--:R-:W-:Y:S01]  /*0b30*/  UMOV UR9, 0x400 ;  /* 0x0000040000097882 */ /* 0x008fe20000000000 */
[----:B--2---:R-:W-:Y:S01]  /*0b40*/  UMOV UR8, 0x1 ;  /* 0x0000000100087882 */ /* 0x004fe20000000000 */
        /* <DEDUP_REMOVED lines=13> */
[----:B------:R4:W1:Y:S01]  /*0c20*/  SYNCS.EXCH.64 URZ, [UR9+0x108], UR14 ;  /* 0x0001080e09ff75b2 */ /* 0x0008620008000100 */
[----:B------:R4:W1:Y:S01]  /*0c30*/  SYNCS.EXCH.64 URZ, [UR9+0xf0], UR12 ;  /* 0x0000f00c09ff75b2 */ /* 0x0008620008000100 */
[----:B------:R4:W1:Y:S01]  /*0c40*/  SYNCS.EXCH.64 URZ, [UR9+0x110], UR14 ;  /* 0x0001100e09ff75b2 */ /* 0x0008620008000100 */
[----:B------:R4:W1:Y:S01]  /*0c50*/  SYNCS.EXCH.64 URZ, [UR9+0xf8], UR12 ;  /* 0x0000f80c09ff75b2 */ /* 0x0008620008000100 */
[----:B------:R4:W1:Y:S02]  /*0c60*/  SYNCS.EXCH.64 URZ, [UR9+0x118], UR14 ;  /* 0x0001180e09ff75b2 */ /* 0x0008640008000100 */
[----:B----4-:R-:W-:Y:S01]  /*0c70*/  NOP ;  /* 0x0000000000007918 */ /* 0x010fe20000000000 */
.L_x_14:
[----:B------:R-:W4:Y:S01]  /*0c80*/  SHFL.IDX PT, R0, R180, RZ, 0x1f ;  /* 0x00001fffb4007589 */ /* 0x000f2200000e0000 */
[----:B------:R-:W-:Y:S01]  /*0c90*/  ISETP.NE.OR P1, PT, RZ, UR10, !P1 ;  /* 0x0000000aff007c0c */ /* 0x000fe2000cf25670 */
[----:B------:R-:W-:Y:S01]  /*0ca0*/  NOP ;  /* 0x0000000000007918 */ /* 0x000fe20000000000 */
[----:B----4-:R-:W-:-:S13]  /*0cb0*/  ISETP.NE.AND P0, PT, R0, 0x3, PT ;  /* 0x000000030000780c */ /* 0x010fda0003f05270 */
[----:B------:R-:W-:Y:S05]  /*0cc0*/  @P0 BRA `(.L_x_15) ;  /* 0x0000000000340947 */ /* 0x000fea0003800000 */
[----:B--2---:R-:W-:Y:S01]  /*0cd0*/  UMOV UR8, 0x400 ;  /* 0x0000040000087882 */ /* 0x004fe20000000000 */
[----:B------:R-:W-:Y:S01]  /*0ce0*/  UMOV UR6, 0x20 ;  /* 0x0000002000067882 */ /* 0x000fe20000000000 */
[----:B------:R-:W-:Y:S02]  /*0cf0*/  ULEA UR8, UR37, UR8, 0x18 ;  /* 0x0000000825087291 */ /* 0x000fe4000f8ec0ff */
[----:B---3--:R-:W-:-:S04]  /*0d00*/  UIADD3 UR12, UPT, UPT, -UR6, 0x100000, URZ ;  /* 0x00100000060c7890 */ /* 0x008fc8000fffe1ff */
[----:B------:R-:W-:Y:S02]  /*0d10*/  USHF.L.U32 UR13, UR12, 0xb, URZ ;  /* 0x0000000b0c0d7899 */ /* 0x000fe400080006ff */
[----:B------:R-:W-:Y:S01]  /*0d20*/  USHF.L.U32 UR12, UR12, 0x1, URZ ;  /* 0x000000010c0c7899 */ /* 0x000fe200080006ff */
[----:B------:R-:W-:Y:S01]  /*0d30*/  ELECT P0, URZ, PT ;  /* 0x0000000000ff782f */ /* 0x000fe20003800000 */
[----:B------:R-:W2:Y:S10]  /*0d40*/  FENCE.VIEW.ASYNC.S ;  /* 0x00000000000073c6 */ /* 0x000eb40000000000 */
[----:B--2---:R4:W2:Y:S01]  /*0d50*/  SYNCS.EXCH.64 URZ, [UR8+0x120], UR12 ;  /* 0x0001200c08ff75b2 */ /* 0x0048a20008000100 */
[----:B------:R4:W3:Y:S01]  /*0d60*/  SYNCS.EXCH.64 URZ, [UR8+0x130], UR12 ;  /* 0x0001300c08ff75b2 */ /* 0x0008e20008000100 */
[----:B------:R4:W1:Y:S01]  /*0d70*/  SYNCS.EXCH.64 URZ, [UR8+0x128], UR12 ;  /* 0x0001280c08ff75b2 */ /* 0x0008620008000100 */
[----:B------:R4:W1:Y:S02]  /*0d80*/  SYNCS.EXCH.64 URZ, [UR8+0x138], UR12 ;  /* 0x0001380c08ff75b2 */ /* 0x0008640008000100 */
[----:B----4-:R-:W-:Y:S01]  /*0d90*/  NOP ;  /* 0x0000000000007918 */ /* 0x010fe20000000000 */
.L_x_15:
[----:B------:R-:W-:Y:S01]  /*0da0*/  VOTEU.ALL UP1, P1 ;  /* 0x0000000000ff7886 */ /* 0x000fe20000820000 */
[----:B--2---:R-:W2:Y:S01]  /*0db0*/  LDCU UR8, c[0x0][0x36c] ;  /* 0x00006d80ff0877ac */ /* 0x004ea20008000800 */
[----:B------:R-:W-:Y:S01]  /*0dc0*/  NOP ;  /* 0x0000000000007918 */ /* 0x000fe20000000000 */
[----:B------:R-:W-:Y:S01]  /*0dd0*/  LOP3.LUT R10, R175, 0x1f, RZ, 0xc0, !PT ;  /* 0x0000001faf0a7812 */ /* 0x000fe200078ec0ff */
[----:B---3--:R-:W-:Y:S01]  /*0de0*/  UMOV UR12, 0x20 ;  /* 0x00000020000c7882 */ /* 0x008fe20000000000 */
[----:B------:R-:W-:Y:S01]  /*0df0*/  @!UP1 UMOV UR6, 0x400 ;  /* 0x0000040000069882 */ /* 0x000fe20000000000 */
[----:B------:R-:W-:-:S04]  /*0e00*/  @!UP1 UIADD3 UR12, UPT, UPT, -UR12, 0x100000, URZ ;  /* 0x001000000c0c9890 */ /* 0x000fc8000fffe1ff */
[----:B------:R-:W-:Y:S02]  /*0e10*/  @!UP1 USHF.L.U32 UR13, UR12, 0xb, URZ ;  /* 0x0000000b0c0d9899 */ /* 0x000fe400080006ff */
[----:B------:R-:W-:Y:S02]  /*0e20*/  @!UP1 USHF.L.U32 UR12, UR12, 0x1, URZ ;  /* 0x000000010c0c9899 */ /* 0x000fe400080006ff */
[----:B------:R-:W-:Y:S01]  /*0e30*/  @!UP1 ULEA UR6, UR37, UR6, 0x18 ;  /* 0x0000000625069291 */ /* 0x000fe2000f8ec0ff */
[----:B------:R-:W-:Y:S01]  /*0e40*/  VOTEU.ALL UP1, P1 ;  /* 0x0000000000ff7886 */ /* 0x000fe20000820000 */
[----:B------:R-:W-:Y:S01]  /*0e50*/  UISETP.NE.AND UP4, UPT, UR10, URZ, UPT ;  /* 0x000000ff0a00728c */ /* 0x000fe2000bf85270 */
[----:B------:R-:W3:Y:S09]  /*0e60*/  FENCE.VIEW.ASYNC.S ;  /* 0x00000000000073c6 */ /* 0x000ef20000000000 */
[----:B---3--:R3:W4:Y:S01]  /*0e70*/  @!UP1 SYNCS.EXCH.64 URZ, [UR6+0x140], UR12 ;  /* 0x0001400c06ff95b2 */ /* 0x0087220008000100 */
[----:B--2---:R-:W-:-:S09]  /*0e80*/  UISETP.EQ.U32.AND UP1, UPT, UR8, 0x1, UPT ;  /* 0x000000010800788c */ /* 0x004fd2000bf22070 */
[----:B------:R-:W-:Y:S05]  /*0e90*/  BRA.U !UP1, `(.L_x_16) ;  /* 0x0000000109087547 */ /* 0x000fea000b800000 */
[----:B-1--4-:R-:W-:Y:S01]  /*0ea0*/  UCGABAR_ARV ;  /* 0x00000000000079c7 */ /* 0x012fe20008000000 */
[----:B------:R-:W-:Y:S05]  /*0eb0*/  BRA `(.L_x_17) ;  /* 0x0000000000047947 */ /* 0x000fea0003800000 */
.L_x_16:
[----:B-1--4-:R-:W-:Y:S01]  /*0ec0*/  NOP ;  /* 0x0000000000007918 */ /* 0x012fe20000000000 */
.L_x_17:
[----:B------:R-:W1:Y:S01]  /*0ed0*/  S2R R166, SR_CTAID.Y ;  /* 0x0000000000a67919 */ /* 0x000e620000002600 */
[----:B------:R-:W-:-:S05]  /*0ee0*/  CS2R.32 R165, SR_CgaSize ;  /* 0x0000000000a57805 */ /* 0x000fca0000008a00 */
[----:B------:R-:W-:-:S05]  /*0ef0*/  IMAD R165, R165, -0xa0, RZ ;  /* 0xffffff60a5a57824 */ /* 0x000fca00078e02ff */
[----:B---3--:R-:W-:-:S14]  /*0f00*/  R2UR UR6, R165 ;  /* 0x00000000a50672ca */ /* 0x008fdc00000e0000 */
[----:B------:R-:W2:Y:S01]  /*0f10*/  LDCU UR6, c[0x0][UR6+0x2b4] ;  /* 0x00005680060677ac */ /* 0x000ea20008000800 */
[----:B------:R-:W-:-:S05]  /*0f20*/  CS2R.32 R0, SR_CgaSize ;  /* 0x0000000000007805 */ /* 0x000fca0000008a00 */
[----:B------:R-:W-:-:S06]  /*0f30*/  IMAD R0, R0, -0xa0, RZ ;  /* 0xffffff6000007824 */ /* 0x000fcc00078e02ff */
[----:B------:R-:W3:Y:S01]  /*0f40*/  LDC R0, c[0x0][R0+0x2a4] ;  /* 0x0000a90000007b82 */ /* 0x000ee20000000800 */
[----:B------:R-:W-:Y:S01]  /*0f50*/  PRMT R8, RZ, 0x7610, R8 ;  /* 0x00007610ff087816 */ /* 0x000fe20000000008 */
[----:B------:R-:W4:Y:S01]  /*0f60*/  S2R R11, SR_CTAID.X ;  /* 0x00000000000b7919 */ /* 0x000f220000002500 */
[----:B------:R-:W-:-:S05]  /*0f70*/  CS2R.32 R165, SR_CgaSize ;  /* 0x0000000000a57805 */ /* 0x000fca0000008a00 */
[----:B------:R-:W-:-:S05]  /*0f80*/  IMAD R165, R165, -0xa0, RZ ;  /* 0xffffff60a5a57824 */ /* 0x000fca00078e02ff */
[----:B------:R-:W-:-:S14]  /*0f90*/  R2UR UR8, R165 ;  /* 0x00000000a50872ca */ /* 0x000fdc00000e0000 */
[----:B------:R-:W3:Y:S01]  /*0fa0*/  LDCU UR8, c[0x0][UR8+0x2b0] ;  /* 0x00005600080877ac */ /* 0x000ee20008000800 */
[----:B------:R-:W-:Y:S01]  /*0fb0*/  UISETP.NE.AND UP2, UPT, UR10, 0x2, UPT ;  /* 0x000000020a00788c */ /* 0x000fe2000bf45270 */
[----:B------:R-:W2:Y:S01]  /*0fc0*/  LDC R9, c[0x0][0xb24] ;  /* 0x0002c900ff097b82 */ /* 0x000ea20000000800 */
[----:B------:R-:W-:-:S05]  /*0fd0*/  CS2R.32 R2, SR_CgaSize ;  /* 0x0000000000027805 */ /* 0x000fca0000008a00 */
[----:B------:R-:W-:-:S06]  /*0fe0*/  IMAD R2, R2, -0xa0, RZ ;  /* 0xffffff6002027824 */ /* 0x000fcc00078e02ff */
[----:B------:R-:W3:Y:S08]  /*0ff0*/  LDC R2, c[0x0][R2+0x2a0] ;  /* 0x0000a80002027b82 */ /* 0x000ef00000000800 */
[----:B------:R-:W3:Y:S01]  /*1000*/  LDC R72, c[0x0][0xb24] ;  /* 0x0002c900ff487b82 */ /* 0x000ee20000000800 */
[----:B-1----:R-:W-:-:S07]  /*1010*/  I2FP.F32.U32 R3, R166 ;  /* 0x000000a600037245 */ /* 0x002fce0000201000 */
[----:B------:R-:W1:Y:S01]  /*1020*/  S2UR UR36, SR_CTAID.Z ;  /* 0x00000000002479c3 */ /* 0x000e620000002700 */
[----:B--2---:R-:W-:Y:S01]  /*1030*/  ISETP.GE.AND P0, PT, R9, 0x1, PT ;  /* 0x000000010900780c */ /* 0x004fe20003f06270 */
[----:B----4-:R-:W-:Y:S01]  /*1040*/  IMAD.MOV.U32 R165, RZ, RZ, R11 ;  /* 0x000000ffffa57224 */ /* 0x010fe200078e000b */
[----:B------:R-:W-:Y:S01]  /*1050*/  I2FP.F32.U32 R4, R11 ;  /* 0x0000000b00047245 */ /* 0x000fe20000201000 */
[----:B------:R-:W-:Y:S01]  /*1060*/  FMUL R3, R3, UR6 ;  /* 0x0000000603037c20 */ /* 0x000fe20008400000 */
[----:B------:R-:W2:Y:S03]  /*1070*/  LDCU UR6, c[0x0][0xb30] ;  /* 0x00016600ff0677ac */ /* 0x000ea60008000800 */
[----:B---3--:R-:W-:Y:S01]  /*1080*/  FMUL R4, R4, UR8 ;  /* 0x0000000804047c20 */ /* 0x008fe20008400000 */
[----:B------:R-:W3:Y:S08]  /*1090*/  F2I.U32.TRUNC.NTZ R145, R3 ;  /* 0x0000000300917305 */ /* 0x000ef0000020f000 */
[----:B------:R-:W4:Y:S01]  /*10a0*/  F2I.U32.TRUNC.NTZ R164, R4 ;  /* 0x0000000400a47305 */ /* 0x000f22000020f000 */
[----:B--2---:R-:W-:Y:S01]  /*10b0*/  UISETP.NE.AND UP3, UPT, UR6, 0x1, UPT ;  /* 0x000000010600788c */ /* 0x004fe2000bf65270 */
[----:B---3--:R-:W-:-:S05]  /*10c0*/  IADD3 R145, PT, PT, -R145, RZ, RZ ;  /* 0x000000ff91917210 */ /* 0x008fca0007ffe1ff */
[----:B------:R-:W-:Y:S01]  /*10d0*/  IMAD R145, R0, R145, R166 ;  /* 0x0000009100917224 */ /* 0x000fe200078e02a6 */
[----:B------:R-:W-:Y:S01]  /*10e0*/  PRMT R0, RZ, 0x7610, R0 ;  /* 0x00007610ff007816 */ /* 0x000fe20000000000 */
[----:B----4-:R-:W-:-:S04]  /*10f0*/  IMAD.MOV R164, RZ, RZ, -R164 ;  /* 0x000000ffffa47224 */ /* 0x010fc800078e0aa4 */
[----:B------:R-:W-:Y:S01]  /*1100*/  IMAD R164, R2, R164, R11 ;  /* 0x000000a402a47224 */ /* 0x000fe200078e020b */
[----:B-1----:R-:W-:Y:S06]  /*1110*/  BRA.U UP4, `(.L_x_18) ;  /* 0x0000000104247547 */ /* 0x002fec000b800000 */
[----:B------:R-:W-:Y:S01]  /*1120*/  ISETP.NE.AND P1, PT, R145, RZ, PT ;  /* 0x000000ff9100720c */ /* 0x000fe20003f25270 */
[----:B------:R-:W-:Y:S01]  /*1130*/  IMAD.MOV.U32 R0, RZ, RZ, 0x3 ;  /* 0x00000003ff007424 */ /* 0x000fe200078e00ff */
[C---:B------:R-:W-:Y:S02]  /*1140*/  LOP3.LUT R3, R164.reuse, 0xfffffffe, RZ, 0xc0, !PT ;  /* 0xfffffffea4037812 */ /* 0x040fe400078ec0ff */
[----:B------:R-:W-:Y:S02]  /*1150*/  ISETP.LT.U32.OR P1, PT, R164, 0x2, !P1 ;  /* 0x00000002a400780c */ /* 0x000fe40004f21470 */
[----:B------:R-:W-:Y:S02]  /*1160*/  SHF.L.U32 R0, R0, R3, RZ ;  /* 0x0000000300007219 */ /* 0x000fe400000006ff */
[----:B------:R-:W-:Y:S02]  /*1170*/  SEL R5, RZ, 0x1, !P1 ;  /* 0x00000001ff057807 */ /* 0x000fe40004800000 */
[----:B------:R-:W-:-:S05]  /*1180*/  SEL R2, RZ, 0x2, !P1 ;  /* 0x00000002ff027807 */ /* 0x000fca0004800000 */
[----:B------:R-:W-:-:S05]  /*1190*/  IMAD.IADD R2, R5, 0x1, R2 ;  /* 0x0000000105027824 */ /* 0x000fca00078e0202 */
[----:B------:R-:W-:Y:S02]  /*11a0*/  PRMT R8, R2, 0x7610, R8 ;  /* 0x0000761002087816 */ /* 0x000fe40000000008 */
.L_x_18:
[----:B------:R-:W-:Y:S05]  /*11b0*/  @!P0 BRA `(.L_x_19) ;  /* 0x0000000000b88947 */ /* 0x000fea0003800000 */
[----:B------:R-:W1:Y:S01]  /*11c0*/  LDC.64 R4, c[0x0][0xb18] ;  /* 0x0002c600ff047b82 */ /* 0x000e620000000a00 */
[----:B------:R-:W-:-:S07]  /*11d0*/  ISETP.NE.AND P0, PT, R9, 0x1, PT ;  /* 0x000000010900780c */ /* 0x000fce0003f05270 */
[----:B------:R-:W2:Y:S08]  /*11e0*/  LDC R14, c[0x0][0xb0c] ;  /* 0x0002c300ff0e7b82 */ /* 0x000eb00000000800 */
[----:B------:R-:W3:Y:S08]  /*11f0*/  LDC R13, c[0x0][0x370] ;  /* 0x0000dc00ff0d7b82 */ /* 0x000ef00000000800 */
[----:B------:R-:W4:Y:S01]  /*1200*/  LDC R16, c[0x0][0x374] ;  /* 0x0000dd00ff107b82 */ /* 0x000f220000000800 */
[----:B-1----:R-:W-:-:S07]  /*1210*/  ISETP.NE.AND P1, PT, R4, 0x1, PT ;  /* 0x000000010400780c */ /* 0x002fce0003f25270 */
[----:B------:R-:W3:Y:S01]  /*1220*/  LDC.64 R6, c[0x0][0xb10] ;  /* 0x0002c400ff067b82 */ /* 0x000ee20000000a00 */
[----:B--2---:R-:W-:-:S07]  /*1230*/  ISETP.NE.AND P2, PT, R14, 0x1, PT ;  /* 0x000000010e00780c */ /* 0x004fce0003f45270 */
[----:B------:R-:W1:Y:S08]  /*1240*/  LDC R12, c[0x0][0xb20] ;  /* 0x0002c800ff0c7b82 */ /* 0x000e700000000800 */
[----:B------:R-:W2:Y:S01]  /*1250*/  LDC.64 R2, c[0x0][0xb28] ;  /* 0x0002ca00ff027b82 */ /* 0x000ea20000000a00 */
[----:B----4-:R-:W-:-:S04]  /*1260*/  IMAD.HI.U32 R15, R16, R5, RZ ;  /* 0x00000005100f7227 */ /* 0x010fc800078e00ff */
[----:B------:R-:W-:-:S04]  /*1270*/  IMAD.HI.U32 R5, R166, R5, RZ ;  /* 0x00000005a6057227 */ /* 0x000fc800078e00ff */
[----:B---3--:R-:W-:-:S04]  /*1280*/  IMAD.HI.U32 R18, R13, R6, RZ ;  /* 0x000000060d127227 */ /* 0x008fc800078e00ff */
[C---:B------:R-:W-:Y:S01]  /*1290*/  IMAD.HI.U32 R20, R11.reuse, R6, RZ ;  /* 0x000000060b147227 */ /* 0x040fe200078e00ff */
[-C--:B------:R-:W-:Y:S02]  /*12a0*/  @P2 SHF.R.U32.HI R13, RZ, R7.reuse, R18 ;  /* 0x00000007ff0d2219 */ /* 0x080fe40000011612 */
[-C--:B-1----:R-:W-:Y:S02]  /*12b0*/  @P1 SHF.R.U32.HI R16, RZ, R12.reuse, R15 ;  /* 0x0000000cff101219 */ /* 0x082fe4000001160f */
[----:B------:R-:W-:Y:S02]  /*12c0*/  SHF.R.U32.HI R5, RZ, R12, R5 ;  /* 0x0000000cff057219 */ /* 0x000fe40000011605 */
[----:B------:R-:W-:Y:S02]  /*12d0*/  SHF.R.U32.HI R20, RZ, R7, R20 ;  /* 0x00000007ff147219 */ /* 0x000fe40000011614 */
[----:B------:R-:W-:Y:S01]  /*12e0*/  SEL R5, R166, R5, !P1 ;  /* 0x00000005a6057207 */ /* 0x000fe20004800000 */
[----:B--2---:R-:W-:Y:S01]  /*12f0*/  IMAD.HI.U32 R18, R16, R2, RZ ;  /* 0x0000000210127227 */ /* 0x004fe200078e00ff */
[----:B------:R-:W-:-:S02]  /*1300*/  SEL R165, R11, R20, !P2 ;  /* 0x000000140ba57207 */ /* 0x000fc40005000000 */
[----:B------:R-:W-:Y:S01]  /*1310*/  IADD3 R7, PT, PT, -R5, RZ, RZ ;  /* 0x000000ff05077210 */ /* 0x000fe20007ffe1ff */
[----:B------:R-:W-:Y:S01]  /*1320*/  IMAD.HI.U32 R6, R13, R2, RZ ;  /* 0x000000020d067227 */ /* 0x000fe200078e00ff */
[----:B------:R-:W-:-:S03]  /*1330*/  @P0 SHF.R.U32.HI R16, RZ, R3, R18 ;  /* 0x00000003ff100219 */ /* 0x000fc60000011612 */
[----:B------:R-:W-:Y:S01]  /*1340*/  IMAD R7, R4, R7, R166 ;  /* 0x0000000704077224 */ /* 0x000fe200078e02a6 */
[----:B------:R-:W-:Y:S01]  /*1350*/  @P0 SHF.R.U32.HI R13, RZ, R3, R6 ;  /* 0x00000003ff0d0219 */ /* 0x000fe20000011606 */
[----:B------:R-:W-:-:S04]  /*1360*/  IMAD R16, R16, R9, RZ ;  /* 0x0000000910107224 */ /* 0x000fc800078e02ff */
[----:B------:R-:W-:Y:S01]  /*1370*/  IMAD R6, R13, R9, RZ ;  /* 0x000000090d067224 */ /* 0x000fe200078e02ff */
[----:B------:R-:W-:-:S04]  /*1380*/  ISETP.GE.AND P1, PT, R5, R16, PT ;  /* 0x000000100500720c */ /* 0x000fc80003f26270 */
[----:B------:R-:W-:Y:S01]  /*1390*/  ISETP.GE.OR P1, PT, R165, R6, P1 ;  /* 0x00000006a500720c */ /* 0x000fe20000f26670 */
[----:B------:R-:W-:-:S05]  /*13a0*/  IMAD.HI.U32 R6, R5, R2, RZ ;  /* 0x0000000205067227 */ /* 0x000fca00078e00ff */
[----:B------:R-:W-:-:S04]  /*13b0*/  SHF.R.U32.HI R6, RZ, R3, R6 ;  /* 0x00000003ff067219 */ /* 0x000fc80000011606 */
[----:B------:R-:W-:-:S03]  /*13c0*/  SEL R6, R5, R6, !P0 ;  /* 0x0000000605067207 */ /* 0x000fc60004000000 */
[----:B------:R-:W-:Y:S01]  /*13d0*/  @!P1 IMAD.HI.U32 R12, R165, R2, RZ ;  /* 0x00000002a50c9227 */ /* 0x000fe200078e00ff */
[----:B------:R-:W-:-:S04]  /*13e0*/  IADD3 R2, PT, PT, -R6, RZ, RZ ;  /* 0x000000ff06027210 */ /* 0x000fc80007ffe1ff */
[----:B------:R-:W-:Y:S01]  /*13f0*/  @!P1 SHF.R.U32.HI R12, RZ, R3, R12 ;  /* 0x00000003ff0c9219 */ /* 0x000fe2000001160c */
[----:B------:R-:W-:-:S03]  /*1400*/  IMAD R2, R9, R2, R5 ;  /* 0x0000000209027224 */ /* 0x000fc600078e0205 */
[----:B------:R-:W-:-:S05]  /*1410*/  @!P1 SEL R3, R165, R12, !P0 ;  /* 0x0000000ca5039207 */ /* 0x000fca0004000000 */
[--C-:B------:R-:W-:Y:S02]  /*1420*/  @!P1 IMAD.IADD R6, R6, 0x1, -R3.reuse ;  /* 0x0000000106069824 */ /* 0x100fe400078e0a03 */
[----:B------:R-:W-:Y:S01]  /*1430*/  @!P1 IMAD R3, R2, R13, R3 ;  /* 0x0000000d02039224 */ /* 0x000fe200078e0203 */
[----:B------:R-:W-:Y:S01]  /*1440*/  IADD3 R2, PT, PT, -R165, RZ, RZ ;  /* 0x000000ffa5027210 */ /* 0x000fe20007ffe1ff */
[----:B------:R-:W-:Y:S02]  /*1450*/  @!P1 IMAD R5, R6, R9, R165 ;  /* 0x0000000906059224 */ /* 0x000fe400078e02a5 */
[----:B------:R-:W-:Y:S02]  /*1460*/  @!P1 IMAD.MOV.U32 R165, RZ, RZ, R3 ;  /* 0x000000ffffa59224 */ /* 0x000fe400078e0003 */
[----:B------:R-:W-:Y:S02]  /*1470*/  IMAD R2, R14, R2, R11 ;  /* 0x000000020e027224 */ /* 0x000fe400078e020b */
[----:B------:R-:W-:-:S02]  /*1480*/  IMAD R166, R5, R4, R7 ;  /* 0x0000000405a67224 */ /* 0x000fc400078e0207 */
[----:B------:R-:W-:Y:S02]  /*1490*/  IMAD R165, R165, R14, R2 ;  /* 0x0000000ea5a57224 */ /* 0x000fe400078e0202 */
.L_x_19:
[----:B------:R-:W-:Y:S05]  /*14a0*/  BRA.U UP3, `(.L_x_20) ;  /* 0x0000000103407547 */ /* 0x000fea000b800000 */
[----:B------:R-:W1:Y:S08]  /*14b0*/  LDC.64 R4, c[0x0][0xb10] ;  /* 0x0002c400ff047b82 */ /* 0x000e700000000a00 */
[----:B------:R-:W2:Y:S08]  /*14c0*/  LDC.64 R2, c[0x0][0xb18] ;  /* 0x0002c600ff027b82 */ /* 0x000eb00000000a00 */
[----:B------:R-:W3:Y:S08]  /*14d0*/  LDC R6, c[0x0][0xb20] ;  /* 0x0002c800ff067b82 */ /* 0x000ef00000000800 */
[----:B------:R-:W4:Y:S01]  /*14e0*/  LDC R12, c[0x0][0xb0c] ;  /* 0x0002c300ff0c7b82 */ /* 0x000f220000000800 */
[----:B-1----:R-:W-:-:S05]  /*14f0*/  IMAD.HI.U32 R4, R165, R4, RZ ;  /* 0x00000004a5047227 */ /* 0x002fca00078e00ff */
[----:B------:R-:W-:Y:S01]  /*1500*/  SHF.R.U32.HI R4, RZ, R5, R4 ;  /* 0x00000005ff047219 */ /* 0x000fe20000011604 */
[----:B--2---:R-:W-:Y:S01]  /*1510*/  IMAD.HI.U32 R3, R166, R3, RZ ;  /* 0x00000003a6037227 */ /* 0x004fe200078e00ff */
[----:B------:R-:W-:-:S04]  /*1520*/  ISETP.NE.AND P0, PT, R2, 0x1, PT ;  /* 0x000000010200780c */ /* 0x000fc80003f05270 */
[----:B---3--:R-:W-:-:S04]  /*1530*/  SHF.R.U32.HI R3, RZ, R6, R3 ;  /* 0x00000006ff037219 */ /* 0x008fc80000011603 */
[----:B------:R-:W-:Y:S02]  /*1540*/  SEL R3, R166, R3, !P0 ;  /* 0x00000003a6037207 */ /* 0x000fe40004000000 */
[----:B----4-:R-:W-:-:S04]  /*1550*/  ISETP.NE.AND P1, PT, R12, 0x1, PT ;  /* 0x000000010c00780c */ /* 0x010fc80003f25270 */
[----:B------:R-:W-:-:S05]  /*1560*/  SEL R6, R165, R4, !P1 ;  /* 0x00000004a5067207 */ /* 0x000fca0004800000 */
[----:B------:R-:W-:Y:S02]  /*1570*/  IMAD.IADD R4, R3, 0x1, -R6 ;  /* 0x0000000103047824 */ /* 0x000fe400078e0a06 */
[----:B------:R-:W-:Y:S02]  /*1580*/  IMAD.IADD R3, R6, 0x1, -R3 ;  /* 0x0000000106037824 */ /* 0x000fe400078e0a03 */
[----:B------:R-:W-:Y:S02]  /*1590*/  IMAD R165, R4, R12, R165 ;  /* 0x0000000c04a57224 */ /* 0x000fe400078e02a5 */
[----:B------:R-:W-:Y:S02]  /*15a0*/  IMAD R166, R3, R2, R166 ;  /* 0x0000000203a67224 */ /* 0x000fe400078e02a6 */
.L_x_20:
[----:B------:R-:W-:Y:S05]  /*15b0*/  BRA.U !UP1, `(.L_x_21) ;  /* 0x00000001090c7547 */ /* 0x000fea000b800000 */
[----:B------:R-:W-:Y:S01]  /*15c0*/  UCGABAR_WAIT ;  /* 0x0000000000007dc7 */ /* 0x000fe20008000000 */
[----:B------:R-:W-:Y:S01]  /*15d0*/  CCTL.IVALL ;  /* 0x00000000ff00798f */ /* 0x000fe20002000000 */
[----:B------:R-:W-:Y:S05]  /*15e0*/  BRA `(.L_x_22) ;  /* 0x0000000000047947 */ /* 0x000fea0003800000 */
.L_x_21:
[----:B------:R-:W-:Y:S06]  /*15f0*/  BAR.SYNC.DEFER_BLOCKING 0x0 ;  /* 0x0000000000007b1d */ /* 0x000fec0000010000 */
.L_x_22:
[----:B------:R-:W-:Y:S05]  /*1600*/  BRA.U UP2, `(.L_x_23) ;  /* 0x00000015028c7547 */ /* 0x000fea000b800000 */
[----:B------:R-:W1:Y:S01]  /*1610*/  LDCU UR15, c[0x0][0x38c] ;  /* 0x00007180ff0f77ac */ /* 0x000e620008000800 */
[----:B------:R-:W2:Y:S01]  /*1620*/  LDC R9, c[0x0][0x370] ;  /* 0x0000dc00ff097b82 */ /* 0x000ea20000000800 */
[C---:B------:R-:W-:Y:S01]  /*1630*/  IMAD.SHL.U32 R17, R11.reuse, 0x20, RZ ;  /* 0x000000200b117824 */ /* 0x040fe200078e00ff */
[----:B------:R-:W-:Y:S01]  /*1640*/  PLOP3.LUT P1, PT, PT, PT, UP5, 0x80, 0x8 ;  /* 0x000000000008781c */ /* 0x000fe20003f2f058 */
[----:B------:R-:W-:Y:S01]  /*1650*/  UISETP.NE.AND UP1, UPT, UR10, URZ, UPT ;  /* 0x000000ff0a00728c */ /* 0x000fe2000bf25270 */
[----:B------:R-:W-:Y:S01]  /*1660*/  ISETP.NE.AND P4, PT, R10, RZ, P5 ;  /* 0x000000ff0a00720c */ /* 0x000fe20002f85270 */
[----:B------:R-:W-:Y:S01]  /*1670*/  IMAD.SHL.U32 R16, R11, 0x80, RZ ;  /* 0x000000800b107824 */ /* 0x000fe200078e00ff */
[----:B------:R-:W-:Y:S01]  /*1680*/  PLOP3.LUT P1, PT, P1, PT, PT, 0x8, 0x80 ;  /* 0x000000000080781c */ /* 0x000fe20000f2e170 */
[----:B------:R-:W-:Y:S01]  /*1690*/  IMAD.MOV.U32 R15, RZ, RZ, 0x1 ;  /* 0x00000001ff0f7424 */ /* 0x000fe200078e00ff */
[----:B------:R-:W3:Y:S01]  /*16a0*/  LDC R0, c[0x0][0x374] ;  /* 0x0000dd00ff007b82 */ /* 0x000ee20000000800 */
[----:B------:R-:W-:Y:S01]  /*16b0*/  IMAD.MOV.U32 R14, RZ, RZ, RZ ;  /* 0x000000ffff0e7224 */ /* 0x000fe200078e00ff */
[----:B------:R-:W-:Y:S01]  /*16c0*/  CS2R R12, SRZ ;  /* 0x00000000000c7805 */ /* 0x000fe2000001ff00 */
[----:B------:R-:W-:Y:S01]  /*16d0*/  IMAD.MOV.U32 R10, RZ, RZ, 0x1 ;  /* 0x00000001ff0a7424 */ /* 0x000fe200078e00ff */
[----:B------:R-:W-:Y:S01]  /*16e0*/  LOP3.LUT R17, R17, 0x20, RZ, 0xc0, !PT ;  /* 0x0000002011117812 */ /* 0x000fe200078ec0ff */
[----:B------:R-:W4:Y:S01]  /*16f0*/  LDCU.64 UR24, c[0x0][0x348] ;  /* 0x00006900ff1877ac */ /* 0x000f220008000a00 */
[----:B-1----:R-:W-:-:S02]  /*1700*/  UIADD3 UR4, UPT, UPT, UR15, 0x7f, URZ ;  /* 0x0000007f0f047890 */ /* 0x002fc4000fffe0ff */
[----:B------:R-:W-:Y:S02]  /*1710*/  USEL UR7, UR7, 0x2, UP1 ;  /* 0x0000000207077887 */ /* 0x000fe40008800000 */
[----:B------:R-:W-:Y:S01]  /*1720*/  USHF.R.S32.HI UR22, URZ, 0x1f, UR4 ;  /* 0x0000001fff167899 */ /* 0x000fe20008011404 */
[----:B------:R-:W-:-:S03]  /*1730*/  UMOV UR13, URZ ;  /* 0x000000ff000d7c82 */ /* 0x000fc60008000000 */
[----:B------:R-:W-:Y:S02]  /*1740*/  ULEA.HI UR22, UR22, UR4, URZ, 0x7 ;  /* 0x0000000416167291 */ /* 0x000fe4000f8f38ff */
[----:B------:R-:W-:Y:S02]  /*1750*/  UIADD3 UR4, UPT, UPT, UR15, -0x1, URZ ;  /* 0xffffffff0f047890 */ /* 0x000fe4000fffe0ff */
[----:B------:R-:W-:Y:S02]  /*1760*/  USHF.R.S32.HI UR22, URZ, 0x7, UR22 ;  /* 0x00000007ff167899 */ /* 0x000fe40008011416 */
[----:B------:R-:W-:Y:S02]  /*1770*/  UISETP.GE.U32.AND UP2, UPT, UR4, -0xff, UPT ;  /* 0xffffff010400788c */ /* 0x000fe4000bf46070 */
[----:B------:R-:W-:Y:S02]  /*1780*/  UISETP.LT.U32.AND UP0, UPT, UR22, 0xa, UPT ;  /* 0x0000000a1600788c */ /* 0x000fe4000bf01070 */
[----:B------:R-:W-:-:S02]  /*1790*/  UIADD3 UR15, UPT, UPT, UR15, 0xfe, URZ ;  /* 0x000000fe0f0f7890 */ /* 0x000fc4000fffe0ff */
[----:B------:R-:W-:-:S04]  /*17a0*/  USEL UR21, UR22, 0xa, UP0 ;  /* 0x0000000a16157887 */ /* 0x000fc80008000000 */
[----:B------:R-:W-:Y:S02]  /*17b0*/  UIADD3 UR6, UPT, UPT, UR21, -0x1, URZ ;  /* 0xffffffff15067890 */ /* 0x000fe4000fffe0ff */
[----:B------:R-:W-:Y:S02]  /*17c0*/  @UP2 UIADD3 UR6, UPT, UPT, UR21, URZ, URZ ;  /* 0x000000ff15062290 */ /* 0x000fe4000fffe0ff */
[----:B------:R-:W-:Y:S02]  /*17d0*/  UIADD3 UR14, UPT, UPT, UR22, -UR21, URZ ;  /* 0x80000015160e7290 */ /* 0x000fe4000fffe0ff */
[----:B------:R-:W-:Y:S02]  /*17e0*/  UIADD3 UR5, UPT, UPT, UR6, 0x1, URZ ;  /* 0x0000000106057890 */ /* 0x000fe4000fffe0ff */
[----:B--2-4-:R-:W-:-:S12]  /*17f0*/  UIADD3 UR6, UPT, UPT, -UR6, URZ, URZ ;  /* 0x000000ff06067290 */ /* 0x014fd8000fffe1ff */
.L_x_43:
[----:B------:R-:W-:Y:S01]  /*1800*/  UISETP.NE.AND UP0, UPT, UR37, URZ, UPT ;  /* 0x000000ff2500728c */ /* 0x000fe2000bf05270 */
[----:B------:R-:W1:Y:S08]  /*1810*/  S2UR UR37, SR_CgaCtaId ;  /* 0x00000000002579c3 */ /* 0x000e700000008800 */
[----:B------:R-:W-:Y:S05]  /*1820*/  BRA.U UP0, `(.L_x_24) ;  /* 0x0000000100347547 */ /* 0x000fea000b800000 */
[----:B------:R-:W2:Y:S01]  /*1830*/  S2R R2, SR_CgaCtaId ;  /* 0x0000000000027919 */ /* 0x000ea20000008800 */
[----:B------:R-:W-:-:S04]  /*1840*/  MOV R3, 0x400 ;  /* 0x0000040000037802 */ /* 0x000fc80000000f00 */
[----:B--2---:R-:W-:Y:S02]  /*1850*/  LEA R3, R2, R3, 0x18 ;  /* 0x0000000302037211 */ /* 0x004fe400078ec0ff */
[----:B------:R-:W-:-:S03]  /*1860*/  SHF.L.U32 R2, R10, 0x1f, RZ ;  /* 0x0000001f0a027819 */ /* 0x000fc600000006ff */
[----:B------:R-:W-:-:S04]  /*1870*/  IMAD R3, R12, 0x8, R3 ;  /* 0x000000080c037824 */ /* 0x000fc800078e0203 */
[----:B------:R-:W2:Y:S02]  /*1880*/  SYNCS.PHASECHK.TRANS64.TRYWAIT P0, [R3+URZ+0x130], R2 ;  /* 0x00013002030075a7 */ /* 0x000ea400080011ff */
[----:B--2---:R-:W-:Y:S05]  /*1890*/  @!P0 BRA `(.L_x_25) ;  /* 0x0000005c00748947 */ /* 0x004fea0003800000 */
.L_x_120:
[----:B------:R-:W-:Y:S01]  /*18a0*/  VIADD R12, R12, 0x1 ;  /* 0x000000010c0c7836 */ /* 0x000fe20000000000 */
[----:B------:R2:W-:Y:S04]  /*18b0*/  SYNCS.ARRIVE.TRANS64.A1T0 RZ, [R3+URZ+0x120], RZ ;  /* 0x000120ff03ff79a7 */ /* 0x0005e800081000ff */
[----:B------:R-:W-:-:S04]  /*18c0*/  ISETP.NE.AND P0, PT, R12, 0x2, PT ;  /* 0x000000020c00780c */ /* 0x000fc80003f05270 */
[----:B------:R-:W-:Y:S02]  /*18d0*/  SEL R12, R12, RZ, P0 ;  /* 0x000000ff0c0c7207 */ /* 0x000fe40000000000 */
[----:B--2---:R-:W-:-:S04]  /*18e0*/  SEL R3, RZ, 0x1, P0 ;  /* 0x00000001ff037807 */ /* 0x004fc80000000000 */
[----:B------:R-:W-:-:S07]  /*18f0*/  LOP3.LUT R10, R10, R3, RZ, 0x3c, !PT ;  /* 0x000000030a0a7212 */ /* 0x000fce00078e3cff */
.L_x_24:
[----:B------:R-:W-:Y:S01]  /*1900*/  UMOV UR4, 0x400 ;  /* 0x0000040000047882 */ /* 0x000fe20000000000 */
[----:B------:R-:W-:Y:S01]  /*1910*/  LEA.HI R3, R165, R165, RZ, 0x1 ;  /* 0x000000a5a5037211 */ /* 0x000fe200078f08ff */
[----:B-1----:R-:W-:Y:S01]  /*1920*/  ULEA UR4, UR37, UR4, 0x18 ;  /* 0x0000000425047291 */ /* 0x002fe2000f8ec0ff */
[----:B------:R-:W-:Y:S01]  /*1930*/  SHF.L.U32 R2, R15, 0x1f, RZ ;  /* 0x0000001f0f027819 */ /* 0x000fe200000006ff */
[----:B------:R-:W-:Y:S01]  /*1940*/  UISETP.GE.U32.AND UP0, UPT, UR15, 0xff, UPT ;  /* 0x000000ff0f00788c */ /* 0x000fe2000bf06070 */
[----:B------:R-:W-:Y:S01]  /*1950*/  R2UR UR35, R16 ;  /* 0x00000000102372ca */ /* 0x000fe200000e0000 */
[----:B------:R-:W-:Y:S01]  /*1960*/  ULEA UR8, UR13, UR4, 0x3 ;  /* 0x000000040d087291 */ /* 0x000fe2000f8e18ff */
[----:B------:R-:W-:Y:S01]  /*1970*/  IMAD.SHL.U32 R3, R3, 0x80, RZ ;  /* 0x0000008003037824 */ /* 0x000fe200078e00ff */
[----:B------:R-:W-:Y:S01]  /*1980*/  R2UR UR11, R17 ;  /* 0x00000000110b72ca */ /* 0x000fe200000e0000 */
[----:B------:R-:W-:-:S03]  /*1990*/  UMOV UR23, URZ ;  /* 0x000000ff00177c82 */ /* 0x000fc60008000000 */
[----:B------:R-:W-:-:S03]  /*19a0*/  LOP3.LUT R3, R3, 0xffffff00, RZ, 0xc0, !PT ;  /* 0xffffff0003037812 */ /* 0x000fc600078ec0ff */
[----:B------:R1:W2:Y:S01]  /*19b0*/  SYNCS.PHASECHK.TRANS64.TRYWAIT P0, [UR8+0x50], R2 ;  /* 0x00005002ff0075a7 */ /* 0x0002a20008001108 */
[----:B------:R-:W-:Y:S02]  /*19c0*/  R2UR UR9, R3 ;  /* 0x00000000030972ca */ /* 0x000fe400000e0000 */
[----:B------:R-:W-:-:S11]  /*19d0*/  R2UR UR8, R166 ;  /* 0x00000000a60872ca */ /* 0x000fd600000e0000 */
[----:B------:R-:W-:Y:S02]  /*19e0*/  ULOP3.LUT UR35, UR9, 0x80, UR35, 0xf8, !UPT ;  /* 0x0000008009237892 */ /* 0x000fe4000f8ef823 */
[----:B------:R-:W-:Y:S01]  /*19f0*/  ULEA UR11, UR8, UR11, 0x6 ;  /* 0x0000000b080b7291 */ /* 0x000fe2000f8e30ff */
[----:B------:R-:W-:Y:S11]  /*1a00*/  BRA.U !UP0, `(.L_x_26) ;  /* 0x0000000108c07547 */ /* 0x000ff6000b800000 */
[----:B------:R-:W-:Y:S01]  /*1a10*/  UMOV UR16, UR6 ;  /* 0x0000000600107c82 */ /* 0x000fe20008000000 */
[----:B------:R-:W-:Y:S01]  /*1a20*/  UMOV UR17, UR13 ;  /* 0x0000000d00117c82 */ /* 0x000fe20008000000 */
[----:B------:R-:W-:-:S05]  /*1a30*/  UMOV UR34, URZ ;  /* 0x000000ff00227c82 */ /* 0x000fca0008000000 */
.L_x_32:
[----:B------:R-:W-:Y:S01]  /*1a40*/  ULEA UR33, UR17, UR4, 0x3 ;  /* 0x0000000411217291 */ /* 0x000fe2000f8e18ff */
[----:B------:R-:W-:Y:S01]  /*1a50*/  @P5 MOV R3, 0xa000 ;  /* 0x0000a00000035802 */ /* 0x000fe20000000f00 */
[----:B-12-4-:R-:W-:Y:S10]  /*1a60*/  @P0 BRA `(.L_x_27) ;  /* 0x00000000000c0947 */ /* 0x016ff40003800000 */
[----:B------:R-:W-:-:S04]  /*1a70*/  SHF.L.U32 R5, R15, 0x1f, RZ ;  /* 0x0000001f0f057819 */ /* 0x000fc800000006ff */
[----:B------:R-:W2:Y:S02]  /*1a80*/  SYNCS.PHASECHK.TRANS64.TRYWAIT P0, [UR33+0x50], R5 ;  /* 0x00005005ff0075a7 */ /* 0x000ea40008001121 */
[----:B--2---:R-:W-:Y:S05]  /*1a90*/  @!P0 BRA `(.L_x_28) ;  /* 0x0000005c00088947 */ /* 0x004fea0003800000 */
.L_x_27:
[----:B------:R2:W-:Y:S01]  /*1aa0*/  @P5 SYNCS.ARRIVE.TRANS64 RZ, [UR33], R3 ;  /* 0x00000003ffff59a7 */ /* 0x0005e20008000021 */
[----:B------:R-:W-:Y:S02]  /*1ab0*/  ULOP3.LUT UR8, UR7, 0x2, URZ, 0xfc, !UPT ;  /* 0x0000000207087892 */ /* 0x000fe4000f8efcff */
[----:B------:R-:W-:Y:S02]  /*1ac0*/  UIADD3 UR16, UPT, UPT, UR16, 0x1, URZ ;  /* 0x0000000110107890 */ /* 0x000fe4000fffe0ff */
[----:B------:R-:W-:Y:S02]  /*1ad0*/  UISETP.NE.AND UP0, UPT, UR8, 0x2, UPT ;  /* 0x000000020800788c */ /* 0x000fe4000bf05270 */
[----:B------:R-:W-:-:S07]  /*1ae0*/  UISETP.NE.AND UP2, UPT, UR16, 0x1, UPT ;  /* 0x000000011000788c */ /* 0x000fce000bf45270 */
[----:B------:R-:W-:Y:S05]  /*1af0*/  BRA.U UP0, `(.L_x_29) ;  /* 0x0000000100047547 */ /* 0x000fea000b800000 */
[----:B------:R-:W-:Y:S05]  /*1b00*/  BPT.TRAP 0x1 ;  /* 0x000000040000795c */ /* 0x000fea0000300000 */
.L_x_29:
[----:B------:R-:W-:Y:S04]  /*1b10*/  BSSY.RECONVERGENT B0, `(.L_x_30) ;  /* 0x0000003000007945 */ /* 0x000fe80003800200 */
[----:B------:R-:W-:Y:S05]  /*1b20*/  @!P4 BRA `(.L_x_31) ;  /* 0x000000000004c947 */ /* 0x000fea0003800000 */
[----:B------:R-:W-:Y:S05]  /*1b30*/  BPT.TRAP 0x1 ;  /* 0x000000040000795c */ /* 0x000fea0000300000 */
.L_x_31:
[----:B------:R-:W-:Y:S05]  /*1b40*/  BSYNC.RECONVERGENT B0 ;  /* 0x0000000000007941 */ /* 0x000fea0003800200 */
.L_x_30:
[----:B------:R-:W-:Y:S02]  /*1b50*/  UIADD3 UR13, UPT, UPT, UR17, 0x1, URZ ;  /* 0x00000001110d7890 */ /* 0x000fe4000fffe0ff */
[----:B------:R-:W-:Y:S02]  /*1b60*/  ULEA UR32, UR17, UR4, 0xe ;  /* 0x0000000411207291 */ /* 0x000fe4000f8e70ff */
[----:B------:R-:W-:Y:S02]  /*1b70*/  UISETP.NE.AND UP0, UPT, UR13, 0xa, UPT ;  /* 0x0000000a0d00788c */ /* 0x000fe4000bf05270 */
[----:B------:R-:W-:Y:S02]  /*1b80*/  UIADD3 UR28, UP1, UPT, UR24, 0x80, URZ ;  /* 0x00000080181c7890 */ /* 0x000fe4000ff3e0ff */
[----:B------:R-:W-:Y:S02]  /*1b90*/  USEL UR9, URZ, 0x1, UP0 ;  /* 0x00000001ff097887 */ /* 0x000fe40008000000 */
[----:B------:R-:W-:-:S02]  /*1ba0*/  USEL UR13, UR13, URZ, UP0 ;  /* 0x000000ff0d0d7287 */ /* 0x000fc40008000000 */
[----:B------:R-:W-:Y:S02]  /*1bb0*/  UIADD3 UR26, UP0, UPT, UR24, 0x180, URZ ;  /* 0x00000180181a7890 */ /* 0x000fe4000ff1e0ff */
[----:B------:R-:W-:Y:S01]  /*1bc0*/  ULEA UR8, UR13, UR4, 0x3 ;  /* 0x000000040d087291 */ /* 0x000fe2000f8e18ff */
[----:B------:R-:W-:Y:S01]  /*1bd0*/  LOP3.LUT R15, R15, UR9, RZ, 0x3c, !PT ;  /* 0x000000090f0f7c12 */ /* 0x000fe2000f8e3cff */
[----:B------:R-:W-:Y:S02]  /*1be0*/  ULOP3.LUT UR33, UR33, 0xfefffff8, URZ, 0xc0, !UPT ;  /* 0xfefffff821217892 */ /* 0x000fe4000f8ec0ff */
[----:B------:R-:W-:Y:S01]  /*1bf0*/  UIADD3.X UR29, UPT, UPT, URZ, UR25, URZ, UP1, !UPT ;  /* 0x00000019ff1d7290 */ /* 0x000fe20008ffe4ff */
[----:B-1----:R-:W-:Y:S01]  /*1c00*/  SHF.L.U32 R2, R15, 0x1f, RZ ;  /* 0x0000001f0f027819 */ /* 0x002fe200000006ff */
[----:B------:R-:W-:Y:S02]  /*1c10*/  UIADD3 UR32, UPT, UPT, UR32, 0x4400, URZ ;  /* 0x0000440020207890 */ /* 0x000fe4000fffe0ff */
[----:B------:R-:W-:Y:S01]  /*1c20*/  UIADD3.X UR27, UPT, UPT, URZ, UR25, URZ, UP0, !UPT ;  /* 0x00000019ff1b7290 */ /* 0x000fe200087fe4ff */
[----:B------:R4:W1:Y:S01]  /*1c30*/  SYNCS.PHASECHK.TRANS64.TRYWAIT P0, [UR8+0x50], R2 ;  /* 0x00005002ff0075a7 */ /* 0x0008620008001108 */
[----:B------:R-:W-:Y:S01]  /*1c40*/  ULEA UR8, UR17, UR4, 0xc ;  /* 0x0000000411087291 */ /* 0x000fe2000f8e60ff */
[----:B------:R-:W-:Y:S01]  /*1c50*/  UMOV UR18, 0x0 ;  /* 0x0000000000127882 */ /* 0x000fe20000000000 */
[----:B------:R-:W-:-:S02]  /*1c60*/  UMOV UR19, 0x10000000 ;  /* 0x1000000000137882 */ /* 0x000fc40000000000 */
[----:B------:R-:W-:Y:S01]  /*1c70*/  UIADD3 UR8, UPT, UPT, UR8, 0x2c400, URZ ;  /* 0x0002c40008087890 */ /* 0x000fe2000fffe0ff */
[----:B------:R2:W-:Y:S01]  /*1c80*/  UTMALDG.3D.2CTA [UR32], [UR28], desc[UR18] ;  /* 0x000012201c0075b4 */ /* 0x0005e20008211000 */
[----:B------:R-:W-:Y:S01]  /*1c90*/  UMOV UR10, UR34 ;  /* 0x00000022000a7c82 */ /* 0x000fe20008000000 */
[----:B------:R-:W-:Y:S01]  /*1ca0*/  UMOV UR12, UR36 ;  /* 0x00000024000c7c82 */ /* 0x000fe20008000000 */
[----:B------:R-:W-:Y:S01]  /*1cb0*/  UMOV UR9, UR33 ;  /* 0x0000002100097c82 */ /* 0x000fe20008000000 */
[----:B------:R-:W-:Y:S01]  /*1cc0*/  UMOV UR23, UR5 ;  /* 0x0000000500177c82 */ /* 0x000fe20008000000 */
[----:B------:R-:W-:-:S03]  /*1cd0*/  UMOV UR17, UR13 ;  /* 0x0000000d00117c82 */ /* 0x000fc60008000000 */
[----:B------:R4:W-:Y:S01]  /*1ce0*/  UTMALDG.3D.2CTA [UR8], [UR26], desc[UR18] ;  /* 0x000012081a0075b4 */ /* 0x0009e20008211000 */
[----:B--2---:R-:W-:Y:S01]  /*1cf0*/  UIADD3 UR34, UPT, UPT, UR34, 0x80, URZ ;  /* 0x0000008022227890 */ /* 0x004fe2000fffe0ff */
[----:B------:R-:W-:Y:S11]  /*1d00*/  BRA.U UP2, `(.L_x_32) ;  /* 0xfffffffd024c7547 */ /* 0x000ff6000b83ffff */
.L_x_26:
[----:B----4-:R-:W-:Y:S01]  /*1d10*/  ULEA UR8, UR13, UR4, 0x3 ;  /* 0x000000040d087291 */ /* 0x010fe2000f8e18ff */
[----:B-1----:R-:W-:Y:S01]  /*1d20*/  SHF.L.U32 R2, R15, 0x1f, RZ ;  /* 0x0000001f0f027819 */ /* 0x002fe200000006ff */
[----:B------:R-:W-:Y:S01]  /*1d30*/  @!P1 SYNCS.ARRIVE.TRANS64.A1T0 RZ, [UR4+0xb8], RZ ;  /* 0x0000b8ffffff99a7 */ /* 0x000fe20008100004 */
[----:B------:R-:W-:-:S06]  /*1d40*/  UISETP.GT.AND UP0, UPT, UR22, UR21, UPT ;  /* 0x000000151600728c */ /* 0x000fcc000bf04270 */
[----:B--2---:R1:W2:Y:S03]  /*1d50*/  SYNCS.PHASECHK.TRANS64.TRYWAIT P0, [UR8+0x50], R2 ;  /* 0x00005002ff0075a7 */ /* 0x0042a60008001108 */
[----:B------:R-:W-:Y:S05]  /*1d60*/  BRA.U !UP0, `(.L_x_33) ;  /* 0x0000000108c07547 */ /* 0x000fea000b800000 */
[----:B------:R-:W-:Y:S01]  /*1d70*/  UIADD3 UR26, UPT, UPT, UR14, UR23, URZ ;  /* 0x000000170e1a7290 */ /* 0x000fe2000fffe0ff */
[----:B------:R-:W-:-:S11]  /*1d80*/  UMOV UR27, UR13 ;  /* 0x0000000d001b7c82 */ /* 0x000fd60008000000 */
.L_x_39:
[----:B------:R-:W-:Y:S01]  /*1d90*/  ULEA UR17, UR27, UR4, 0x3 ;  /* 0x000000041b117291 */ /* 0x000fe2000f8e18ff */
[----:B--2---:R-:W-:Y:S01]  /*1da0*/  @P5 MOV R3, 0xa000 ;  /* 0x0000a00000035802 */ /* 0x004fe20000000f00 */
[----:B-12---:R-:W-:Y:S10]  /*1db0*/  @P0 BRA `(.L_x_34) ;  /* 0x00000000000c0947 */ /* 0x006ff40003800000 */
[----:B------:R-:W-:-:S04]  /*1dc0*/  SHF.L.U32 R5, R15, 0x1f, RZ ;  /* 0x0000001f0f057819 */ /* 0x000fc800000006ff */
[----:B------:R-:W2:Y:S02]  /*1dd0*/  SYNCS.PHASECHK.TRANS64.TRYWAIT P0, [UR17+0x50], R5 ;  /* 0x00005005ff0075a7 */ /* 0x000ea40008001111 */
[----:B--2---:R-:W-:Y:S05]  /*1de0*/  @!P0 BRA `(.L_x_35) ;  /* 0x00000058004c8947 */ /* 0x004fea0003800000 */
.L_x_34:
[----:B------:R2:W-:Y:S01]  /*1df0*/  @P5 SYNCS.ARRIVE.TRANS64 RZ, [UR17], R3 ;  /* 0x00000003ffff59a7 */ /* 0x0005e20008000011 */
[----:B------:R-:W-:-:S04]  /*1e00*/  ULOP3.LUT UR8, UR7, 0x2, URZ, 0xfc, !UPT ;  /* 0x0000000207087892 */ /* 0x000fc8000f8efcff */
[----:B------:R-:W-:-:S09]  /*1e10*/  UISETP.NE.AND UP0, UPT, UR8, 0x2, UPT ;  /* 0x000000020800788c */ /* 0x000fd2000bf05270 */
[----:B------:R-:W-:Y:S05]  /*1e20*/  BRA.U UP0, `(.L_x_36) ;  /* 0x0000000100047547 */ /* 0x000fea000b800000 */
[----:B------:R-:W-:Y:S05]  /*1e30*/  BPT.TRAP 0x1 ;  /* 0x000000040000795c */ /* 0x000fea0000300000 */
.L_x_36:
[----:B------:R-:W-:Y:S04]  /*1e40*/  BSSY.RECONVERGENT B0, `(.L_x_37) ;  /* 0x0000003000007945 */ /* 0x000fe80003800200 */
[----:B------:R-:W-:Y:S05]  /*1e50*/  @!P4 BRA `(.L_x_38) ;  /* 0x000000000004c947 */ /* 0x000fea0003800000 */
[----:B------:R-:W-:Y:S05]  /*1e60*/  BPT.TRAP 0x1 ;  /* 0x000000040000795c */ /* 0x000fea0000300000 */
.L_x_38:
[----:B------:R-:W-:Y:S05]  /*1e70*/  BSYNC.RECONVERGENT B0 ;  /* 0x0000000000007941 */ /* 0x000fea0003800200 */
.L_x_37:
        /* <DEDUP_REMOVED lines=9> */
[----:B------:R-:W-:Y:S02]  /*1f10*/  USHF.L.U32 UR18, UR23, 0x7, URZ ;  /* 0x0000000717127899 */ /* 0x000fe400080006ff */
[----:B------:R-:W-:Y:S01]  /*1f20*/  ULOP3.LUT UR17, UR17, 0xfefffff8, URZ, 0xc0, !UPT ;  /* 0xfefffff811117892 */ /* 0x000fe2000f8ec0ff */
[----:B-1----:R-:W-:Y:S01]  /*1f30*/  SHF.L.U32 R2, R15, 0x1f, RZ ;  /* 0x0000001f0f027819 */ /* 0x002fe200000006ff */
[----:B------:R-:W-:Y:S02]  /*1f40*/  UIADD3 UR16, UPT, UPT, UR16, 0x4400, URZ ;  /* 0x0000440010107890 */ /* 0x000fe4000fffe0ff */
[----:B------:R-:W-:Y:S01]  /*1f50*/  UIADD3.X UR33, UPT, UPT, URZ, UR25, URZ, UP1, !UPT ;  /* 0x00000019ff217290 */ /* 0x000fe20008ffe4ff */
[----:B------:R4:W1:Y:S01]  /*1f60*/  SYNCS.PHASECHK.TRANS64.TRYWAIT P0, [UR8+0x50], R2 ;  /* 0x00005002ff0075a7 */ /* 0x0008620008001108 */
[----:B------:R-:W-:-:S02]  /*1f70*/  ULEA UR8, UR27, UR4, 0xc ;  /* 0x000000041b087291 */ /* 0x000fc4000f8e60ff */
[----:B------:R-:W-:Y:S02]  /*1f80*/  UIADD3.X UR31, UPT, UPT, URZ, UR25, URZ, UP0, !UPT ;  /* 0x00000019ff1f7290 */ /* 0x000fe400087fe4ff */
[----:B------:R-:W-:Y:S01]  /*1f90*/  UIADD3 UR8, UPT, UPT, UR8, 0x2c400, URZ ;  /* 0x0002c40008087890 */ /* 0x000fe2000fffe0ff */
[----:B------:R-:W-:Y:S01]  /*1fa0*/  UMOV UR28, 0x0 ;  /* 0x00000000001c7882 */ /* 0x000fe20000000000 */
[----:B------:R-:W-:Y:S01]  /*1fb0*/  UMOV UR29, 0x10000000 ;  /* 0x10000000001d7882 */ /* 0x000fe20000000000 */
[----:B------:R-:W-:Y:S01]  /*1fc0*/  UMOV UR19, UR35 ;  /* 0x0000002300137c82 */ /* 0x000fe20008000000 */
[----:B------:R-:W-:Y:S01]  /*1fd0*/  UMOV UR20, UR36 ;  /* 0x0000002400147c82 */ /* 0x000fe20008000000 */
[----:B------:R-:W-:Y:S01]  /*1fe0*/  UMOV UR12, UR36 ;  /* 0x00000024000c7c82 */ /* 0x000fe20008000000 */
[----:B------:R-:W-:Y:S01]  /*1ff0*/  UMOV UR9, UR17 ;  /* 0x0000001100097c82 */ /* 0x000fe20008000000 */
[----:B------:R-:W-:Y:S01]  /*2000*/  UMOV UR10, UR18 ;  /* 0x00000012000a7c82 */ /* 0x000fe20008000000 */
[----:B------:R4:W-:Y:S01]  /*2010*/  UTMALDG.3D.2CTA [UR16], [UR32], desc[UR28] ;  /* 0x00001c10200075b4 */ /* 0x0009e20008211000 */
[----:B------:R-:W-:Y:S01]  /*2020*/  UIADD3 UR23, UPT, UPT, UR23, 0x1, URZ ;  /* 0x0000000117177890 */ /* 0x000fe2000fffe0ff */
[----:B------:R-:W-:-:S03]  /*2030*/  UMOV UR27, UR13 ;  /* 0x0000000d001b7c82 */ /* 0x000fc60008000000 */
[----:B------:R-:W-:Y:S01]  /*2040*/  UISETP.NE.AND UP0, UPT, UR23, UR26, UPT ;  /* 0x0000001a1700728c */ /* 0x000fe2000bf05270 */
[----:B------:R4:W-:Y:S08]  /*2050*/  UTMALDG.3D.2CTA [UR8], [UR30], desc[UR28] ;  /* 0x00001c081e0075b4 */ /* 0x0009f00008211000 */
[----:B----4-:R-:W-:Y:S05]  /*2060*/  BRA.U UP0, `(.L_x_39) ;  /* 0xfffffffd00487547 */ /* 0x010fea000b83ffff */
.L_x_33:
[C---:B-1----:R-:W-:Y:S01]  /*2070*/  LEA R2, R14.reuse, UR4, 0x3 ;  /* 0x000000040e027c11 */ /* 0x042fe2000f8e18ff */
[----:B------:R-:W-:Y:S01]  /*2080*/  NOP ;  /* 0x0000000000007918 */ /* 0x000fe20000000000 */
[----:B--2---:R-:W-:Y:S02]  /*2090*/  SHF.L.U32 R3, R13, 0x1f, RZ ;  /* 0x0000001f0d037819 */ /* 0x004fe400000006ff */
[----:B------:R-:W-:Y:S02]  /*20a0*/  LEA R4, R14, UR4, 0x4 ;  /* 0x000000040e047c11 */ /* 0x000fe4000f8e20ff */
[----:B------:R-:W1:Y:S02]  /*20b0*/  SYNCS.PHASECHK.TRANS64.TRYWAIT P0, [R2+URZ+0xc0], R3 ;  /* 0x0000c003020075a7 */ /* 0x000e6400080011ff */
[----:B-1----:R-:W-:Y:S05]  /*20c0*/  @!P0 BRA `(.L_x_40) ;  /* 0x0000005400ac8947 */ /* 0x002fea0003800000 */
.L_x_123:
[----:B------:R-:W2:Y:S01]  /*20d0*/  LDS.128 R4, [R4+0x150] ;  /* 0x0001500004047984 */ /* 0x000ea20000000c00 */
[----:B------:R-:W-:Y:S01]  /*20e0*/  ISETP.GE.AND P0, PT, R72, 0x1, PT ;  /* 0x000000014800780c */ /* 0x000fe20003f06270 */
[----:B-1----:R-:W-:Y:S01]  /*20f0*/  VIADD R2, R2, 0xd0 ;  /* 0x000000d002027836 */ /* 0x002fe20000000000 */
[----:B------:R-:W-:Y:S01]  /*2100*/  @!PT LDS RZ, [RZ] ;  /* 0x00000000fffff984 */ /* 0x000fe20000000800 */
[----:B------:R-:W-:Y:S01]  /*2110*/  @!PT LDS RZ, [RZ] ;  /* 0x00000000fffff984 */ /* 0x000fe20000000800 */
[----:B------:R-:W-:Y:S01]  /*2120*/  @!PT LDS RZ, [RZ] ;  /* 0x00000000fffff984 */ /* 0x000fe20000000800 */
[----:B------:R-:W-:Y:S01]  /*2130*/  @!PT LDS RZ, [RZ] ;  /* 0x00000000fffff984 */ /* 0x000fe20000000800 */
[----:B------:R1:W-:Y:S06]  /*2140*/  MEMBAR.ALL.CTA ;  /* 0x0000000000007992 */ /* 0x0003ec0000008000 */
[----:B-1----:R-:W1:Y:S01]  /*2150*/  FENCE.VIEW.ASYNC.S ;  /* 0x00000000000073c6 */ /* 0x002e620000000000 */
[----:B------:R-:W-:-:S04]  /*2160*/  PRMT R2, RZ, 0x654, R2 ;  /* 0x00000654ff027816 */ /* 0x000fc80000000002 */
[----:B-1----:R1:W-:Y:S01]  /*2170*/  SYNCS.ARRIVE.TRANS64.RED.A1T0 RZ, [R2+URZ], RZ ;  /* 0x000000ff02ff79a7 */ /* 0x0023e200081004ff */
[----:B--2---:R-:W-:-:S13]  /*2180*/  LOP3.LUT P2, RZ, R6, 0x1, RZ, 0xc0, !PT ;  /* 0x0000000106ff7812 */ /* 0x004fda000784c0ff */
[----:B------:R-:W-:Y:S01]  /*2190*/  @P2 SHF.R.U32.HI R3, RZ, 0x10, R5 ;  /* 0x00000010ff032819 */ /* 0x000fe20000011605 */
[----:B------:R-:W-:Y:S01]  /*21a0*/  VOTEU.ANY UP0, P2 ;  /* 0x0000000000ff7886 */ /* 0x000fe20001000100 */
[----:B------:R-:W-:Y:S02]  /*21b0*/  @P2 MOV R11, R4 ;  /* 0x00000004000b2202 */ /* 0x000fe40000000f00 */
[----:B------:R-:W-:Y:S02]  /*21c0*/  @P2 R2UR.BROADCAST UR8, R3 ;  /* 0x00000000030822ca */ /* 0x000fe400008e0000 */
[----:B------:R-:W-:-:S11]  /*21d0*/  @P2 LOP3.LUT R8, R5, 0xffff, RZ, 0xc0, !PT ;  /* 0x0000ffff05082812 */ /* 0x000fd600078ec0ff */
[----:B------:R-:W-:Y:S01]  /*21e0*/  @UP0 UMOV UR36, UR8 ;  /* 0x0000000800240c82 */ /* 0x000fe20008000000 */
[----:B-1----:R-:W-:Y:S05]  /*21f0*/  @!P0 BRA `(.L_x_41) ;  /* 0x0000000000b88947 */ /* 0x002fea0003800000 */
[----:B------:R-:W3:Y:S01]  /*2200*/  LDC.64 R4, c[0x0][0xb18] ;  /* 0x0002c600ff047b82 */ /* 0x000ee20000000a00 */
[----:B------:R-:W-:-:S07]  /*2210*/  ISETP.NE.AND P3, PT, R72, 0x1, PT ;  /* 0x000000014800780c */ /* 0x000fce0003f65270 */
[----:B------:R-:W1:Y:S08]  /*2220*/  LDC.64 R6, c[0x0][0xb10] ;  /* 0x0002c400ff067b82 */ /* 0x000e700000000a00 */
[----:B------:R-:W2:Y:S08]  /*2230*/  LDC R18, c[0x0][0xb20] ;  /* 0x0002c800ff127b82 */ /* 0x000eb00000000800 */
[----:B------:R-:W4:Y:S01]  /*2240*/  LDC R20, c[0x0][0xb0c] ;  /* 0x0002c300ff147b82 */ /* 0x000f220000000800 */
[----:B---3--:R-:W-:Y:S01]  /*2250*/  IMAD.HI.U32 R19, R0, R5, RZ ;  /* 0x0000000500137227 */ /* 0x008fe200078e00ff */
[----:B------:R-:W-:-:S03]  /*2260*/  ISETP.NE.AND P0, PT, R4, 0x1, PT ;  /* 0x000000010400780c */ /* 0x000fc60003f05270 */
[----:B------:R-:W-:-:S03]  /*2270*/  IMAD.HI.U32 R5, R8, R5, RZ ;  /* 0x0000000508057227 */ /* 0x000fc600078e00ff */
[----:B------:R-:W3:Y:S01]  /*2280*/  LDC.64 R2, c[0x0][0xb28] ;  /* 0x0002ca00ff027b82 */ /* 0x000ee20000000a00 */
[----:B-1----:R-:W-:-:S04]  /*2290*/  IMAD.HI.U32 R22, R9, R6, RZ ;  /* 0x0000000609167227 */ /* 0x002fc800078e00ff */
[----:B------:R-:W-:Y:S01]  /*22a0*/  IMAD.HI.U32 R24, R11, R6, RZ ;  /* 0x000000060b187227 */ /* 0x000fe200078e00ff */
[----:B------:R-:W-:Y:S02]  /*22b0*/  SHF.R.U32.HI R22, RZ, R7, R22 ;  /* 0x00000007ff167219 */ /* 0x000fe40000011616 */
[-C--:B--2---:R-:W-:Y:S02]  /*22c0*/  SHF.R.U32.HI R19, RZ, R18.reuse, R19 ;  /* 0x00000012ff137219 */ /* 0x084fe40000011613 */
[----:B------:R-:W-:Y:S02]  /*22d0*/  SHF.R.U32.HI R5, RZ, R18, R5 ;  /* 0x00000012ff057219 */ /* 0x000fe40000011605 */
[----:B------:R-:W-:Y:S02]  /*22e0*/  SEL R19, R0, R19, !P0 ;  /* 0x0000001300137207 */ /* 0x000fe40004000000 */
[----:B------:R-:W-:Y:S02]  /*22f0*/  SHF.R.U32.HI R24, RZ, R7, R24 ;  /* 0x00000007ff187219 */ /* 0x000fe40000011618 */
[----:B----4-:R-:W-:-:S02]  /*2300*/  ISETP.NE.AND P1, PT, R20, 0x1, PT ;  /* 0x000000011400780c */ /* 0x010fc40003f25270 */
[----:B------:R-:W-:Y:S02]  /*2310*/  SEL R5, R8, R5, !P0 ;  /* 0x0000000508057207 */ /* 0x000fe40004000000 */
[----:B------:R-:W-:Y:S02]  /*2320*/  SEL R21, R9, R22, !P1 ;  /* 0x0000001609157207 */ /* 0x000fe40004800000 */
[----:B------:R-:W-:Y:S01]  /*2330*/  SEL R7, R11, R24, !P1 ;  /* 0x000000180b077207 */ /* 0x000fe20004800000 */
[----:B---3--:R-:W-:-:S04]  /*2340*/  IMAD.HI.U32 R22, R19, R2, RZ ;  /* 0x0000000213167227 */ /* 0x008fc800078e00ff */
[----:B------:R-:W-:Y:S01]  /*2350*/  IMAD.HI.U32 R6, R21, R2, RZ ;  /* 0x0000000215067227 */ /* 0x000fe200078e00ff */
[----:B------:R-:W-:-:S04]  /*2360*/  @P3 SHF.R.U32.HI R19, RZ, R3, R22 ;  /* 0x00000003ff133219 */ /* 0x000fc80000011616 */
[----:B------:R-:W-:Y:S01]  /*2370*/  @P3 SHF.R.U32.HI R21, RZ, R3, R6 ;  /* 0x00000003ff153219 */ /* 0x000fe20000011606 */
[----:B------:R-:W-:-:S04]  /*2380*/  IMAD R19, R72, R19, RZ ;  /* 0x0000001348137224 */ /* 0x000fc800078e02ff */
[----:B------:R-:W-:Y:S01]  /*2390*/  IMAD R6, R72, R21, RZ ;  /* 0x0000001548067224 */ /* 0x000fe200078e02ff */
[C---:B------:R-:W-:Y:S02]  /*23a0*/  ISETP.GE.AND P0, PT, R5.reuse, R19, PT ;  /* 0x000000130500720c */ /* 0x040fe40003f06270 */
[----:B------:R-:W-:Y:S02]  /*23b0*/  IADD3 R19, PT, PT, -R5, RZ, RZ ;  /* 0x000000ff05137210 */ /* 0x000fe40007ffe1ff */
[----:B------:R-:W-:Y:S01]  /*23c0*/  ISETP.GE.OR P0, PT, R7, R6, P0 ;  /* 0x000000060700720c */ /* 0x000fe20000706670 */
[----:B------:R-:W-:-:S04]  /*23d0*/  IMAD.HI.U32 R6, R5, R2, RZ ;  /* 0x0000000205067227 */ /* 0x000fc800078e00ff */
[----:B------:R-:W-:Y:S01]  /*23e0*/  IMAD R8, R4, R19, R8 ;  /* 0x0000001304087224 */ /* 0x000fe200078e0208 */
[----:B------:R-:W-:-:S04]  /*23f0*/  SHF.R.U32.HI R6, RZ, R3, R6 ;  /* 0x00000003ff067219 */ /* 0x000fc80000011606 */
[----:B------:R-:W-:-:S03]  /*2400*/  SEL R6, R5, R6, !P3 ;  /* 0x0000000605067207 */ /* 0x000fc60005800000 */
[----:B------:R-:W-:-:S04]  /*2410*/  @!P0 IMAD.HI.U32 R18, R7, R2, RZ ;  /* 0x0000000207128227 */ /* 0x000fc800078e00ff */
[----:B------:R-:W-:Y:S01]  /*2420*/  IMAD.MOV R2, RZ, RZ, -R6 ;  /* 0x000000ffff027224 */ /* 0x000fe200078e0a06 */
[----:B------:R-:W-:-:S03]  /*2430*/  @!P0 SHF.R.U32.HI R18, RZ, R3, R18 ;  /* 0x00000003ff128219 */ /* 0x000fc60000011612 */
[----:B------:R-:W-:Y:S01]  /*2440*/  IMAD R2, R72, R2, R5 ;  /* 0x0000000248027224 */ /* 0x000fe200078e0205 */
        /* <DEDUP_REMOVED lines=9> */
.L_x_41:
[----:B------:R-:W1:Y:S02]  /*24e0*/  LDCU UR8, c[0x0][0xb30] ;  /* 0x00016600ff0877ac */ /* 0x000e640008000800 */
[----:B-1----:R-:W-:-:S09]  /*24f0*/  UISETP.NE.AND UP0, UPT, UR8, 0x1, UPT ;  /* 0x000000010800788c */ /* 0x002fd2000bf05270 */
[----:B------:R-:W-:Y:S05]  /*2500*/  BRA.U UP0, `(.L_x_42) ;  /* 0x0000000100407547 */ /* 0x000fea000b800000 */
[----:B------:R-:W1:Y:S08]  /*2510*/  LDC.64 R4, c[0x0][0xb10] ;  /* 0x0002c400ff047b82 */ /* 0x000e700000000a00 */
[----:B------:R-:W2:Y:S08]  /*2520*/  LDC.64 R2, c[0x0][0xb18] ;  /* 0x0002c600ff027b82 */ /* 0x000eb00000000a00 */
[----:B------:R-:W4:Y:S08]  /*2530*/  LDC R6, c[0x0][0xb20] ;  /* 0x0002c800ff067b82 */ /* 0x000f300000000800 */
[----:B------:R-:W3:Y:S01]  /*2540*/  LDC R18, c[0x0][0xb0c] ;  /* 0x0002c300ff127b82 */ /* 0x000ee20000000800 */
[----:B-1----:R-:W-:-:S05]  /*2550*/  IMAD.HI.U32 R4, R11, R4, RZ ;  /* 0x000000040b047227 */ /* 0x002fca00078e00ff */
[----:B------:R-:W-:Y:S01]  /*2560*/  SHF.R.U32.HI R4, RZ, R5, R4 ;  /* 0x00000005ff047219 */ /* 0x000fe20000011604 */
[----:B--2---:R-:W-:Y:S01]  /*2570*/  IMAD.HI.U32 R3, R8, R3, RZ ;  /* 0x0000000308037227 */ /* 0x004fe200078e00ff */
[----:B------:R-:W-:-:S04]  /*2580*/  ISETP.NE.AND P0, PT, R2, 0x1, PT ;  /* 0x000000010200780c */ /* 0x000fc80003f05270 */
[----:B----4-:R-:W-:-:S04]  /*2590*/  SHF.R.U32.HI R3, RZ, R6, R3 ;  /* 0x00000006ff037219 */ /* 0x010fc80000011603 */
[----:B------:R-:W-:Y:S02]  /*25a0*/  SEL R3, R8, R3, !P0 ;  /* 0x0000000308037207 */ /* 0x000fe40004000000 */
[----:B---3--:R-:W-:-:S04]  /*25b0*/  ISETP.NE.AND P1, PT, R18, 0x1, PT ;  /* 0x000000011200780c */ /* 0x008fc80003f25270 */
[----:B------:R-:W-:-:S05]  /*25c0*/  SEL R4, R11, R4, !P1 ;  /* 0x000000040b047207 */ /* 0x000fca0004800000 */
[----:B------:R-:W-:Y:S02]  /*25d0*/  IMAD.IADD R5, R3, 0x1, -R4 ;  /* 0x0000000103057824 */ /* 0x000fe400078e0a04 */
[----:B------:R-:W-:Y:S02]  /*25e0*/  IMAD.IADD R3, R4, 0x1, -R3 ;  /* 0x0000000104037824 */ /* 0x000fe400078e0a03 */
[----:B------:R-:W-:Y:S02]  /*25f0*/  IMAD R11, R5, R18, R11 ;  /* 0x00000012050b7224 */ /* 0x000fe400078e020b */
[----:B------:R-:W-:-:S07]  /*2600*/  IMAD R8, R3, R2, R8 ;  /* 0x0000000203087224 */ /* 0x000fce00078e0208 */
.L_x_42:
[----:B------:R-:W-:Y:S01]  /*2610*/  VIADD R14, R14, 0x1 ;  /* 0x000000010e0e7836 */ /* 0x000fe20000000000 */
[----:B------:R-:W-:Y:S01]  /*2620*/  PLOP3.LUT P1, PT, PT, PT, PT, 0x80, 0x8 ;  /* 0x000000000008781c */ /* 0x000fe20003f2f070 */
[----:B------:R-:W-:Y:S02]  /*2630*/  IMAD.IADD R165, R11, 0x1, R164 ;  /* 0x000000010ba57824 */ /* 0x000fe400078e02a4 */
[----:B------:R-:W-:Y:S01]  /*2640*/  IMAD.IADD R166, R8, 0x1, R145 ;  /* 0x0000000108a67824 */ /* 0x000fe200078e0291 */
[----:B------:R-:W-:-:S04]  /*2650*/  ISETP.NE.AND P0, PT, R14, 0x2, PT ;  /* 0x000000020e00780c */ /* 0x000fc80003f05270 */
[----:B------:R-:W-:Y:S02]  /*2660*/  SEL R2, RZ, 0x1, P0 ;  /* 0x00000001ff027807 */ /* 0x000fe40000000000 */
[----:B------:R-:W-:Y:S02]  /*2670*/  SEL R14, R14, RZ, P0 ;  /* 0x000000ff0e0e7207 */ /* 0x000fe40000000000 */
[----:B------:R-:W-:Y:S01]  /*2680*/  LOP3.LUT R13, R13, R2, RZ, 0x3c, !PT ;  /* 0x000000020d0d7212 */ /* 0x000fe200078e3cff */
[----:B------:R-:W-:Y:S06]  /*2690*/  @P2 BRA `(.L_x_43) ;  /* 0xfffffff000582947 */ /* 0x000fec000383ffff */
[----:B------:R-:W-:Y:S01]  /*26a0*/  UIADD3 UR4, UPT, UPT, UR4, 0x50, URZ ;  /* 0x0000005004047890 */ /* 0x000fe2000fffe0ff */
[----:B------:R-:W-:-:S03]  /*26b0*/  SHF.L.U32 R3, R15, 0x1f, RZ ;  /* 0x0000001f0f037819 */ /* 0x000fc600000006ff */
[----:B------:R-:W-:-:S09]  /*26c0*/  ULEA UR5, UR13, UR4, 0x3 ;  /* 0x000000040d057291 */ /* 0x000fd2000f8e18ff */
[----:B------:R-:W1:Y:S02]  /*26d0*/  SYNCS.PHASECHK.TRANS64.TRYWAIT P0, [UR5], R3 ;  /* 0x00000003ff0075a7 */ /* 0x000e640008001105 */
[----:B-1----:R-:W-:Y:S05]  /*26e0*/  @!P0 BRA `(.L_x_44) ;  /* 0x0000005000388947 */ /* 0x002fea0003800000 */
.L_x_125:
[----:B------:R-:W-:-:S04]  /*26f0*/  UIADD3 UR6, UPT, UPT, UR13, 0x1, URZ ;  /* 0x000000010d067890 */ /* 0x000fc8000fffe0ff */
[----:B------:R-:W-:-:S04]  /*2700*/  UISETP.NE.AND UP0, UPT, UR6, 0xa, UPT ;  /* 0x0000000a0600788c */ /* 0x000fc8000bf05270 */
[----:B------:R-:W-:Y:S02]  /*2710*/  USEL UR7, URZ, 0x1, UP0 ;  /* 0x00000001ff077887 */ /* 0x000fe40008000000 */
[----:B------:R-:W-:-:S04]  /*2720*/  USEL UR6, UR6, URZ, UP0 ;  /* 0x000000ff06067287 */ /* 0x000fc80008000000 */
[----:B------:R-:W-:Y:S01]  /*2730*/  ULEA UR5, UR6, UR4, 0x3 ;  /* 0x0000000406057291 */ /* 0x000fe2000f8e18ff */
[----:B------:R-:W-:-:S04]  /*2740*/  LOP3.LUT R2, R15, UR7, RZ, 0x3c, !PT ;  /* 0x000000070f027c12 */ /* 0x000fc8000f8e3cff */
[----:B-1----:R-:W-:-:S04]  /*2750*/  SHF.L.U32 R3, R2, 0x1f, RZ ;  /* 0x0000001f02037819 */ /* 0x002fc800000006ff */
[----:B------:R-:W1:Y:S02]  /*2760*/  SYNCS.PHASECHK.TRANS64.TRYWAIT P0, [UR5], R3 ;  /* 0x00000003ff0075a7 */ /* 0x000e640008001105 */
[----:B-1----:R-:W-:Y:S05]  /*2770*/  @!P0 BRA `(.L_x_45) ;  /* 0x00000050002c8947 */ /* 0x002fea0003800000 */
.L_x_127:
        /* <DEDUP_REMOVED lines=9> */
.L_x_129:
        /* <DEDUP_REMOVED lines=9> */
.L_x_131:
        /* <DEDUP_REMOVED lines=9> */
.L_x_133:
        /* <DEDUP_REMOVED lines=9> */
.L_x_135:
        /* <DEDUP_REMOVED lines=9> */
.L_x_137:
        /* <DEDUP_REMOVED lines=9> */
.L_x_139:
        /* <DEDUP_REMOVED lines=9> */
.L_x_141:
[----:B------:R-:W-:-:S04]  /*2b70*/  UIADD3 UR6, UPT, UPT, UR6, 0x1, URZ ;  /* 0x0000000106067890 */ /* 0x000fc8000fffe0ff */
[----:B------:R-:W-:-:S04]  /*2b80*/  UISETP.NE.AND UP0, UPT, UR6, 0xa, UPT ;  /* 0x0000000a0600788c */ /* 0x000fc8000bf05270 */
[----:B------:R-:W-:Y:S02]  /*2b90*/  USEL UR5, URZ, 0x1, UP0 ;  /* 0x00000001ff057887 */ /* 0x000fe40008000000 */
[----:B------:R-:W-:-:S04]  /*2ba0*/  USEL UR6, UR6, URZ, UP0 ;  /* 0x000000ff06067287 */ /* 0x000fc80008000000 */
[----:B------:R-:W-:Y:S01]  /*2bb0*/  ULEA UR6, UR6, UR4, 0x3 ;  /* 0x0000000406067291 */ /* 0x000fe2000f8e18ff */
[----:B-1----:R-:W-:-:S04]  /*2bc0*/  LOP3.LUT R3, R2, UR5, RZ, 0x3c, !PT ;  /* 0x0000000502037c12 */ /* 0x002fc8000f8e3cff */
[----:B------:R-:W-:Y:S01]  /*2bd0*/  SHF.L.U32 R3, R3, 0x1f, RZ ;  /* 0x0000001f03037819 */ /* 0x000fe200000006ff */
[----:B---3--:R-:W-:-:S07]  /*2be0*/  IMAD.U32 R0, RZ, RZ, UR6 ;  /* 0x00000006ff007e24 */ /* 0x008fce000f8e00ff */
.L_x_53:
[----:B-1----:R1:W2:Y:S02]  /*2bf0*/  SYNCS.PHASECHK.TRANS64.TRYWAIT P0, [R0+URZ], R3 ;  /* 0x00000003000075a7 */ /* 0x0022a400080011ff */
[----:B--2---:R-:W-:Y:S05]  /*2c00*/  @!P0 NANOSLEEP.SYNCS 0x989680 ;  /* 0x009896800000895d */ /* 0x004fea0003900000 */
[----:B------:R-:W2:Y:S02]  /*2c10*/  @!P0 SYNCS.PHASECHK.TRANS64 P0, [R0+URZ], R3 ;  /* 0x00000003000085a7 */ /* 0x000ea400080010ff */
[----:B--2---:R-:W-:Y:S05]  /*2c20*/  @P0 EXIT ;  /* 0x000000000000094d */ /* 0x004fea0003800000 */
[----:B------:R-:W-:Y:S05]  /*2c30*/  BRA `(.L_x_53) ;  /* 0xfffffffc00ec7947 */ /* 0x000fea000383ffff */
.L_x_23:
[----:B------:R-:W-:-:S04]  /*2c40*/  UISETP.NE.AND UP1, UPT, UR37, URZ, UPT ;  /* 0x000000ff2500728c */ /* 0x000fc8000bf25270 */
[----:B------:R-:W-:-:S09]  /*2c50*/  UISETP.NE.OR UP1, UPT, UR10, 0x1, UP1 ;  /* 0x000000010a00788c */ /* 0x000fd20008f25670 */
[----:B------:R-:W-:Y:S05]  /*2c60*/  BRA.U UP1, `(.L_x_54) ;  /* 0x00000005014c7547 */ /* 0x000fea000b800000 */
[----:B------:R-:W-:Y:S01]  /*2c70*/  HFMA2 R11, -RZ, RZ, 0, 0 ;  /* 0x00000000ff0b7431 */ /* 0x000fe200000001ff */
[----:B------:R-:W-:Y:S01]  /*2c80*/  ISETP.GE.U32.AND P2, PT, R10, 0x2, PT ;  /* 0x000000020a00780c */ /* 0x000fe20003f46070 */
[----:B------:R-:W-:Y:S01]  /*2c90*/  IMAD.MOV.U32 R12, RZ, RZ, 0x1 ;  /* 0x00000001ff0c7424 */ /* 0x000fe200078e00ff */
[----:B------:R-:W-:Y:S01]  /*2ca0*/  CS2R R8, SRZ ;  /* 0x0000000000087805 */ /* 0x000fe2000001ff00 */
[----:B------:R-:W-:Y:S01]  /*2cb0*/  IMAD.MOV.U32 R3, RZ, RZ, RZ ;  /* 0x000000ffff037224 */ /* 0x000fe200078e00ff */
[----:B------:R-:W-:Y:S01]  /*2cc0*/  UMOV UR4, 0x400 ;  /* 0x0000040000047882 */ /* 0x000fe20000000000 */
[----:B------:R-:W-:Y:S01]  /*2cd0*/  UMOV UR6, URZ ;  /* 0x000000ff00067c82 */ /* 0x000fe20008000000 */
[----:B------:R-:W-:-:S12]  /*2ce0*/  ULEA UR37, UR37, UR4, 0x18 ;  /* 0x0000000425257291 */ /* 0x000fd8000f8ec0ff */
.L_x_58:
[----:B------:R-:W-:Y:S02]  /*2cf0*/  LEA R0, R3, UR37, 0x3 ;  /* 0x0000002503007c11 */ /* 0x000fe4000f8e18ff */
[----:B------:R-:W-:-:S03]  /*2d00*/  SHF.L.U32 R5, R8, 0x1f, RZ ;  /* 0x0000001f08057819 */ /* 0x000fc600000006ff */
[----:B------:R-:W-:Y:S01]  /*2d10*/  VIADD R4, R0, 0x130 ;  /* 0x0000013000047836 */ /* 0x000fe20000000000 */
[----:B------:R-:W1:Y:S02]  /*2d20*/  SYNCS.PHASECHK.TRANS64.TRYWAIT P0, [R0+URZ+0x120], R5 ;  /* 0x00012005000075a7 */ /* 0x000e6400080011ff */
[----:B-1----:R-:W-:Y:S05]  /*2d30*/  @!P0 BRA `(.L_x_55) ;  /* 0x0000004c007c8947 */ /* 0x002fea0003800000 */
.L_x_142:
[----:B------:R-:W-:Y:S01]  /*2d40*/  ULEA UR5, UR6, UR37, 0x3 ;  /* 0x0000002506057291 */ /* 0x000fe2000f8e18ff */
[----:B------:R-:W-:Y:S01]  /*2d50*/  PRMT R4, RZ, 0x654, R4 ;  /* 0x00000654ff047816 */ /* 0x000fe20000000004 */
[----:B-1----:R-:W-:Y:S01]  /*2d60*/  @!P2 IMAD.MOV.U32 R5, RZ, RZ, 0x10 ;  /* 0x00000010ff05a424 */ /* 0x002fe200078e00ff */
[----:B------:R-:W-:Y:S01]  /*2d70*/  SHF.L.U32 R7, R12, 0x1f, RZ ;  /* 0x0000001f0c077819 */ /* 0x000fe200000006ff */
[----:B------:R-:W-:Y:S01]  /*2d80*/  UIADD3 UR4, UPT, UPT, UR5, 0xc0, URZ ;  /* 0x000000c005047890 */ /* 0x000fe2000fffe0ff */
[----:B------:R1:W-:Y:S05]  /*2d90*/  SYNCS.ARRIVE.TRANS64.RED.A1T0 RZ, [R4+URZ], RZ ;  /* 0x000000ff04ff79a7 */ /* 0x0003ea00081004ff */
[----:B------:R-:W-:Y:S01]  /*2da0*/  IMAD.U32 R13, RZ, RZ, UR4 ;  /* 0x00000004ff0d7e24 */ /* 0x000fe2000f8e00ff */
[----:B------:R-:W2:Y:S04]  /*2db0*/  SYNCS.PHASECHK.TRANS64.TRYWAIT P0, [UR5+0xd0], R7 ;  /* 0x0000d007ff0075a7 */ /* 0x000ea80008001105 */
[----:B------:R-:W-:Y:S01]  /*2dc0*/  PRMT R13, R10, 0x654, R13 ;  /* 0x000006540a0d7816 */ /* 0x000fe2000000000d */
[----:B-12---:R-:W-:Y:S06]  /*2dd0*/  @!P0 BRA `(.L_x_56) ;  /* 0x0000004c00688947 */ /* 0x006fec0003800000 */
.L_x_144:
[----:B------:R-:W-:Y:S01]  /*2de0*/  ULEA UR4, UR6, UR37, 0x4 ;  /* 0x0000002506047291 */ /* 0x000fe2000f8e20ff */
[----:B------:R-:W-:Y:S01]  /*2df0*/  SEL R2, R13, R2, !P2 ;  /* 0x000000020d027207 */ /* 0x000fe20005000000 */
[----:B------:R-:W-:Y:S01]  /*2e00*/  UIADD3 UR5, UPT, UPT, UR5, 0xc0, URZ ;  /* 0x000000c005057890 */ /* 0x000fe2000fffe0ff */
[----:B-1----:R-:W-:Y:S01]  /*2e10*/  LEA R0, R11, UR37, 0x3 ;  /* 0x000000250b007c11 */ /* 0x002fe2000f8e18ff */
[----:B------:R-:W-:Y:S01]  /*2e20*/  UIADD3 UR4, UPT, UPT, UR4, 0x150, URZ ;  /* 0x0000015004047890 */ /* 0x000fe2000fffe0ff */
[----:B------:R1:W-:Y:S01]  /*2e30*/  @!P2 SYNCS.ARRIVE.TRANS64.RED RZ, [R2+URZ], R5 ;  /* 0x0000000502ffa9a7 */ /* 0x0003e200080004ff */
[----:B------:R-:W-:Y:S01]  /*2e40*/  UIADD3 UR6, UPT, UPT, UR6, 0x1, URZ ;  /* 0x0000000106067890 */ /* 0x000fe2000fffe0ff */
[----:B------:R-:W-:-:S03]  /*2e50*/  VIADD R3, R3, 0x1 ;  /* 0x0000000103037836 */ /* 0x000fc60000000000 */
[----:B------:R-:W-:Y:S02]  /*2e60*/  UISETP.NE.AND UP0, UPT, UR6, 0x2, UPT ;  /* 0x000000020600788c */ /* 0x000fe4000bf05270 */
[----:B------:R-:W-:Y:S01]  /*2e70*/  ISETP.NE.AND P0, PT, R3, 0x2, PT ;  /* 0x000000020300780c */ /* 0x000fe20003f05270 */
[----:B------:R-:W-:Y:S06]  /*2e80*/  UGETNEXTWORKID.BROADCAST [UR4], [UR5] ;  /* 0x00000000040073ca */ /* 0x000fec0008000100 */
[----:B------:R-:W-:Y:S02]  /*2e90*/  USEL UR4, URZ, 0x1, UP0 ;  /* 0x00000001ff047887 */ /* 0x000fe40008000000 */
[----:B------:R-:W-:-:S04]  /*2ea0*/  USEL UR6, UR6, URZ, UP0 ;  /* 0x000000ff06067287 */ /* 0x000fc80008000000 */
[----:B------:R-:W-:Y:S02]  /*2eb0*/  LOP3.LUT R12, R12, UR4, RZ, 0x3c, !PT ;  /* 0x000000040c0c7c12 */ /* 0x000fe4000f8e3cff */
[----:B-1----:R-:W-:-:S04]  /*2ec0*/  SHF.L.U32 R5, R9, 0x1f, RZ ;  /* 0x0000001f09057819 */ /* 0x002fc800000006ff */
[----:B------:R-:W1:Y:S02]  /*2ed0*/  SYNCS.PHASECHK.TRANS64.TRYWAIT P1, [R0+URZ+0xc0], R5 ;  /* 0x0000c005000075a7 */ /* 0x000e6400080211ff */
[----:B-1----:R-:W-:Y:S05]  /*2ee0*/  @!P1 BRA `(.L_x_57) ;  /* 0x0000004c003c9947 */ /* 0x002fea0003800000 */
.L_x_145:
[----:B------:R-:W-:Y:S01]  /*2ef0*/  LEA R4, R11, UR37, 0x4 ;  /* 0x000000250b047c11 */ /* 0x000fe2000f8e20ff */
[----:B-1----:R-:W-:Y:S01]  /*2f00*/  VIADD R0, R0, 0xd0 ;  /* 0x000000d000007836 */ /* 0x002fe20000000000 */
[----:B------:R-:W-:Y:S01]  /*2f10*/  SEL R3, R3, RZ, P0 ;  /* 0x000000ff03037207 */ /* 0x000fe20000000000 */
[----:B------:R-:W-:-:S03]  /*2f20*/  VIADD R11, R11, 0x1 ;  /* 0x000000010b0b7836 */ /* 0x000fc60000000000 */
[----:B------:R-:W1:Y:S01]  /*2f30*/  LDS.128 R4, [R4+0x150] ;  /* 0x0001500004047984 */ /* 0x000e620000000c00 */
[----:B------:R-:W-:Y:S02]  /*2f40*/  PRMT R0, RZ, 0x654, R0 ;  /* 0x00000654ff007816 */ /* 0x000fe40000000000 */
[C---:B------:R-:W-:Y:S01]  /*2f50*/  ISETP.NE.AND P1, PT, R11.reuse, 0x2, PT ;  /* 0x000000020b00780c */ /* 0x040fe20003f25270 */
[----:B------:R-:W-:Y:S01]  /*2f60*/  @!PT LDS RZ, [RZ] ;  /* 0x00000000fffff984 */ /* 0x000fe20000000800 */
[----:B------:R-:W-:Y:S01]  /*2f70*/  @!PT LDS RZ, [RZ] ;  /* 0x00000000fffff984 */ /* 0x000fe20000000800 */
[----:B------:R-:W-:Y:S01]  /*2f80*/  @!PT LDS RZ, [RZ] ;  /* 0x00000000fffff984 */ /* 0x000fe20000000800 */
[----:B------:R-:W-:Y:S01]  /*2f90*/  @!PT LDS RZ, [RZ] ;  /* 0x00000000fffff984 */ /* 0x000fe20000000800 */
[----:B------:R2:W-:Y:S06]  /*2fa0*/  MEMBAR.ALL.CTA ;  /* 0x0000000000007992 */ /* 0x0005ec0000008000 */
[----:B--2---:R-:W2:Y:S01]  /*2fb0*/  FENCE.VIEW.ASYNC.S ;  /* 0x00000000000073c6 */ /* 0x004ea20000000000 */
[----:B------:R-:W-:Y:S01]  /*2fc0*/  SEL R11, R11, RZ, P1 ;  /* 0x000000ff0b0b7207 */ /* 0x000fe20000800000 */
[----:B--2---:R2:W-:Y:S01]  /*2fd0*/  SYNCS.ARRIVE.TRANS64.RED.A1T0 RZ, [R0+URZ], RZ ;  /* 0x000000ff00ff79a7 */ /* 0x0045e200081004ff */
[----:B-1----:R-:W-:-:S02]  /*2fe0*/  LOP3.LUT P3, RZ, R6, 0x1, RZ, 0xc0, !PT ;  /* 0x0000000106ff7812 */ /* 0x002fc4000786c0ff */
[----:B------:R-:W-:-:S04]  /*2ff0*/  SEL R5, RZ, 0x1, P0 ;  /* 0x00000001ff057807 */ /* 0x000fc80000000000 */
[----:B------:R-:W-:Y:S02]  /*3000*/  LOP3.LUT R8, R8, R5, RZ, 0x3c, !PT ;  /* 0x0000000508087212 */ /* 0x000fe400078e3cff */
[----:B--2---:R-:W-:-:S04]  /*3010*/  SEL R0, RZ, 0x1, P1 ;  /* 0x00000001ff007807 */ /* 0x004fc80000800000 */
[----:B------:R-:W-:Y:S01]  /*3020*/  LOP3.LUT R9, R9, R0, RZ, 0x3c, !PT ;  /* 0x0000000009097212 */ /* 0x000fe200078e3cff */
[----:B------:R-:W-:Y:S06]  /*3030*/  @P3 BRA `(.L_x_58) ;  /* 0xfffffffc002c3947 */ /* 0x000fec000383ffff */
[----:B------:R-:W-:Y:S01]  /*3040*/  ULEA UR5, UR6, UR37, 0x3 ;  /* 0x0000002506057291 */ /* 0x000fe2000f8e18ff */
[----:B------:R-:W-:-:S08]  /*3050*/  SHF.L.U32 R3, R12, 0x1f, RZ ;  /* 0x0000001f0c037819 */ /* 0x000fd000000006ff */
[----:B------:R-:W1:Y:S02]  /*3060*/  SYNCS.PHASECHK.TRANS64 P0, [UR5+0xd0], R3 ;  /* 0x0000d003ff0075a7 */ /* 0x000e640008001005 */
[----:B-1----:R-:W-:Y:S05]  /*3070*/  @P0 BRA `(.L_x_59) ;  /* 0x0000000000080947 */ /* 0x002fea0003800000 */
[----:B------:R-:W1:Y:S02]  /*3080*/  SYNCS.PHASECHK.TRANS64.TRYWAIT P0, [UR5+0xd0], R3 ;  /* 0x0000d003ff0075a7 */ /* 0x000e640008001105 */
[----:B-1----:R-:W-:Y:S05]  /*3090*/  @!P0 BRA `(.L_x_60) ;  /* 0x0000004800e48947 */ /* 0x002fea0003800000 */
.L_x_59:
[----:B------:R-:W-:-:S04]  /*30a0*/  UIADD3 UR4, UPT, UPT, UR6, 0x1, URZ ;  /* 0x0000000106047890 */ /* 0x000fc8000fffe0ff */
[----:B------:R-:W-:-:S04]  /*30b0*/  UISETP.NE.AND UP0, UPT, UR4, 0x2, UPT ;  /* 0x000000020400788c */ /* 0x000fc8000bf05270 */
[----:B------:R-:W-:Y:S02]  /*30c0*/  USEL UR7, URZ, 0x1, UP0 ;  /* 0x00000001ff077887 */ /* 0x000fe40008000000 */
[----:B------:R-:W-:-:S04]  /*30d0*/  USEL UR4, UR4, URZ, UP0 ;  /* 0x000000ff04047287 */ /* 0x000fc80008000000 */
[----:B------:R-:W-:Y:S01]  /*30e0*/  ULEA UR4, UR4, UR37, 0x3 ;  /* 0x0000002504047291 */ /* 0x000fe2000f8e18ff */
[----:B-1----:R-:W-:-:S04]  /*30f0*/  LOP3.LUT R3, R12, UR7, RZ, 0x3c, !PT ;  /* 0x000000070c037c12 */ /* 0x002fc8000f8e3cff */
[----:B------:R-:W-:-:S04]  /*3100*/  SHF.L.U32 R0, R3, 0x1f, RZ ;  /* 0x0000001f03007819 */ /* 0x000fc800000006ff */
[----:B------:R-:W1:Y:S02]  /*3110*/  SYNCS.PHASECHK.TRANS64 P0, [UR4+0xd0], R0 ;  /* 0x0000d000ff0075a7 */ /* 0x000e640008001004 */
[----:B-1----:R-:W-:Y:S05]  /*3120*/  @P0 EXIT ;  /* 0x000000000000094d */ /* 0x002fea0003800000 */
[----:B------:R-:W-:Y:S02]  /*3130*/  SHF.L.U32 R3, R3, 0x1f, RZ ;  /* 0x0000001f03037819 */ /* 0x000fe400000006ff */
[----:B------:R-:W-:-:S07]  /*3140*/  MOV R0, UR4 ;  /* 0x0000000400007c02 */ /* 0x000fce0008000f00 */
.L_x_61:
[----:B-1----:R1:W2:Y:S02]  /*3150*/  SYNCS.PHASECHK.TRANS64.TRYWAIT P0, [R0+URZ+0xd0], R3 ;  /* 0x0000d003000075a7 */ /* 0x0022a400080011ff */
[----:B--2---:R-:W-:Y:S05]  /*3160*/  @!P0 NANOSLEEP.SYNCS 0x989680 ;  /* 0x009896800000895d */ /* 0x004fea0003900000 */
[----:B------:R-:W2:Y:S02]  /*3170*/  @!P0 SYNCS.PHASECHK.TRANS64 P0, [R0+URZ+0xd0], R3 ;  /* 0x0000d003000085a7 */ /* 0x000ea400080010ff */
[----:B--2---:R-:W-:Y:S05]  /*3180*/  @P0 EXIT ;  /* 0x000000000000094d */ /* 0x004fea0003800000 */
[----:B------:R-:W-:Y:S05]  /*3190*/  BRA `(.L_x_61) ;  /* 0xfffffffc00ec7947 */ /* 0x000fea000383ffff */
.L_x_54:
[----:B------:R-:W-:Y:S05]  /*31a0*/  BRA.U UP4, `(.L_x_62) ;  /* 0x0000001104d87547 */ /* 0x000fea000b800000 */
[----:B------:R-:W-:Y:S01]  /*31b0*/  UMOV UR6, 0x40 ;  /* 0x0000004000067882 */ /* 0x000fe20000000000 */
[----:B------:R-:W-:Y:S01]  /*31c0*/  NOP ;  /* 0x0000000000007918 */ /* 0x000fe20000000000 */
[----:B------:R-:W-:Y:S01]  /*31d0*/  ULEA UR6, UR37, UR6, 0x18 ;  /* 0x0000000625067291 */ /* 0x000fe2000f8ec0ff */
[----:B------:R-:W-:Y:S02]  /*31e0*/  UMOV UR7, 0x400 ;  /* 0x0000040000077882 */ /* 0x000fe40000000000 */
[----:B------:R-:W-:-:S06]  /*31f0*/  ULEA UR37, UR37, UR7, 0x18 ;  /* 0x0000000725257291 */ /* 0x000fcc000f8ec0ff */
[----:B------:R-:W1:Y:S02]  /*3200*/  LDS.U8 R2, [UR6+0x1c] ;  /* 0x00001c06ff027984 */ /* 0x000e640008000000 */
[----:B-1----:R-:W-:-:S13]  /*3210*/  ISETP.NE.AND P0, PT, R2, RZ, PT ;  /* 0x000000ff0200720c */ /* 0x002fda0003f05270 */
[----:B------:R-:W-:Y:S05]  /*3220*/  @P0 BRA `(.L_x_63) ;  /* 0x0000000400080947 */ /* 0x000fea0003800000 */
[----:B------:R-:W-:Y:S02]  /*3230*/  UISETP.NE.U32.AND UP0, UPT, UR5, 0x1, UPT ;  /* 0x000000010500788c */ /* 0x000fe4000bf05070 */
[----:B------:R-:W-:-:S07]  /*3240*/  UIADD3 UR8, UPT, UPT, UR6, 0x8, URZ ;  /* 0x0000000806087890 */ /* 0x000fce000fffe0ff */
[----:B------:R-:W-:Y:S05]  /*3250*/  BRA.U !UP0, `(.L_x_64) ;  /* 0x00000001089c7547 */ /* 0x000fea000b800000 */
[----:B------:R-:W-:Y:S01]  /*3260*/  ELECT P0, URZ, PT ;  /* 0x0000000000ff782f */ /* 0x000fe20003800000 */
[----:B------:R-:W-:-:S12]  /*3270*/  BSSY B0, `(.L_x_64) ;  /* 0x0000025000007945 */ /* 0x000fd80003800000 */
[----:B------:R-:W-:Y:S05]  /*3280*/  @!P0 BRA `(.L_x_65) ;  /* 0x00000000008c8947 */ /* 0x000fea0003800000 */
[----:B------:R-:W-:-:S05]  /*3290*/  UMOV UR7, 0x10 ;  /* 0x0000001000077882 */ /* 0x000fca0000000000 */
[----:B------:R-:W-:Y:S04]  /*32a0*/  DEPBAR.LE SB1, 0x36 ;  /* 0x00009d800000791a */ /* 0x000fe80000000000 */
[----:B------:R-:W1:Y:S02]  /*32b0*/  UTCATOMSWS.2CTA.FIND_AND_SET.ALIGN UP1, UR7, UR7 ;  /* 0x00000007000775e3 */ /* 0x000e640008220800 */
[----:B-1----:R-:W-:Y:S01]  /*32c0*/  MOV R11, UR7 ;  /* 0x00000007000b7c02 */ /* 0x002fe20008000f00 */
[----:B------:R-:W-:Y:S06]  /*32d0*/  BRA.U UP1, `(.L_x_66) ;  /* 0x0000000101187547 */ /* 0x000fec000b800000 */
.L_x_67:
[----:B------:R-:W-:Y:S05]  /*32e0*/  NANOSLEEP 0x64 ;  /* 0x000000640000795d */ /* 0x000fea0003800000 */
[----:B------:R-:W-:-:S05]  /*32f0*/  UMOV UR7, 0x10 ;  /* 0x0000001000077882 */ /* 0x000fca0000000000 */
[----:B------:R-:W-:Y:S04]  /*3300*/  DEPBAR.LE SB1, 0x36 ;  /* 0x00009d800000791a */ /* 0x000fe80000000000 */
[----:B------:R-:W1:Y:S02]  /*3310*/  UTCATOMSWS.2CTA.FIND_AND_SET.ALIGN UP1, UR7, UR7 ;  /* 0x00000007000775e3 */ /* 0x000e640008220800 */
[----:B-1----:R-:W-:Y:S01]  /*3320*/  MOV R11, UR7 ;  /* 0x00000007000b7c02 */ /* 0x002fe20008000f00 */
[----:B------:R-:W-:Y:S05]  /*3330*/  BRA.U !UP1, `(.L_x_67) ;  /* 0xfffffffd09e87547 */ /* 0x000fea000b83ffff */
.L_x_66:
[----:B------:R-:W1:Y:S01]  /*3340*/  LDS R5, [UR6+0x10] ;  /* 0x00001006ff057984 */ /* 0x000e620008000800 */
[----:B------:R-:W-:Y:S01]  /*3350*/  IMAD.U32 R3, RZ, RZ, UR37 ;  /* 0x00000025ff037e24 */ /* 0x000fe2000f8e00ff */
[----:B------:R-:W-:-:S03]  /*3360*/  MOV R2, UR4 ;  /* 0x0000000400027c02 */ /* 0x000fc60008000f00 */
[----:B------:R-:W-:Y:S01]  /*3370*/  VIADD R3, R3, 0x170 ;  /* 0x0000017003037836 */ /* 0x000fe20000000000 */
[----:B-1----:R-:W-:-:S04]  /*3380*/  SHF.L.U32 R5, R5, 0x1f, RZ ;  /* 0x0000001f05057819 */ /* 0x002fc800000006ff */
[----:B------:R-:W1:Y:S02]  /*3390*/  SYNCS.PHASECHK.TRANS64.TRYWAIT P0, [UR6+0x8], R5 ;  /* 0x00000805ff0075a7 */ /* 0x000e640008001106 */
[----:B-1----:R-:W-:Y:S05]  /*33a0*/  @P0 BRA `(.L_x_68) ;  /* 0x0000000000080947 */ /* 0x002fea0003800000 */
[----:B------:R-:W1:Y:S02]  /*33b0*/  SYNCS.PHASECHK.TRANS64.TRYWAIT P0, [UR6+0x8], R5 ;  /* 0x00000805ff0075a7 */ /* 0x000e640008001106 */
[----:B-1----:R-:W-:Y:S05]  /*33c0*/  @!P0 BRA `(.L_x_69) ;  /* 0x0000004800308947 */ /* 0x002fea0003800000 */
.L_x_68:
[----:B-1----:R-:W-:Y:S01]  /*33d0*/  HFMA2 R4, -RZ, RZ, 0, 5.9604644775390625e-08 ;  /* 0x00000001ff047431 */ /* 0x002fe200000001ff */
[----:B------:R-:W-:Y:S01]  /*33e0*/  UPRMT UR7, UR4, 0x654, UR8 ;  /* 0x0000065404077896 */ /* 0x000fe20008000008 */
[----:B------:R-:W-:Y:S01]  /*33f0*/  IMAD.MOV.U32 R6, RZ, RZ, 0xffff ;  /* 0x0000ffffff067424 */ /* 0x000fe200078e00ff */
[----:B------:R-:W-:Y:S01]  /*3400*/  PRMT R2, R2, 0x654, R3 ;  /* 0x0000065402027816 */ /* 0x000fe20000000003 */
[----:B------:R-:W-:Y:S02]  /*3410*/  IMAD.MOV.U32 R5, RZ, RZ, 0x4 ;  /* 0x00000004ff057424 */ /* 0x000fe400078e00ff */
[----:B------:R-:W-:Y:S01]  /*3420*/  IMAD.SHL.U32 R9, R11, 0x20, RZ ;  /* 0x000000200b097824 */ /* 0x000fe200078e00ff */
[----:B------:R-:W-:Y:S02]  /*3430*/  MOV R3, UR7 ;  /* 0x0000000700037c02 */ /* 0x000fe40008000f00 */
[-C--:B------:R-:W-:Y:S01]  /*3440*/  SHF.L.U32 R7, R6, R11.reuse, RZ ;  /* 0x0000000b06077219 */ /* 0x080fe200000006ff */
[----:B------:R1:W-:Y:S01]  /*3450*/  SYNCS.ARRIVE.TRANS64.RED RZ, [UR7], R5 ;  /* 0x00000005ffff79a7 */ /* 0x0003e20008000407 */
[----:B------:R-:W-:Y:S01]  /*3460*/  SHF.L.U32 R6, R4, R11, RZ ;  /* 0x0000000b04067219 */ /* 0x000fe200000006ff */
[----:B------:R1:W-:Y:S04]  /*3470*/  STS [UR37+0x170], R9 ;  /* 0x00017009ff007988 */ /* 0x0003e80008000825 */
[----:B------:R1:W-:Y:S04]  /*3480*/  STAS [R2.64], R11 ;  /* 0x0000000b02007dbd */ /* 0x0003e8000c0008ff */
[----:B------:R1:W-:Y:S04]  /*3490*/  ATOMS.OR RZ, [UR6+0x14], R7 ;  /* 0x00001407ffff798c */ /* 0x0003e8000b000006 */
[----:B------:R1:W-:Y:S04]  /*34a0*/  ATOMS.OR RZ, [UR6+0x18], R6 ;  /* 0x00001806ffff798c */ /* 0x0003e8000b000006 */
[----:B------:R1:W-:Y:S02]  /*34b0*/  ATOMS.XOR RZ, [UR6+0x10], R4 ;  /* 0x00001004ffff798c */ /* 0x0003e4000b800006 */
.L_x_65:
[----:B------:R-:W-:Y:S05]  /*34c0*/  BSYNC B0 ;  /* 0x0000000000007941 */ /* 0x000fea0003800000 */
.L_x_64:
[----:B------:R-:W-:Y:S05]  /*34d0*/  BRA.U UP0, `(.L_x_70) ;  /* 0x00000001006c7547 */ /* 0x000fea000b800000 */
[----:B------:R-:W-:-:S03]  /*34e0*/  UMOV UR7, 0xffffffff ;  /* 0xffffffff00077882 */ /* 0x000fc60000000000 */
[----:B------:R-:W-:Y:S05]  /*34f0*/  BRA.DIV UR7, `(.L_x_71) ;  /* 0x0000004607fc7947 */ /* 0x000fea000b800000 */
[----:B------:R-:W-:-:S13]  /*3500*/  ELECT P6, URZ, PT ;  /* 0x0000000000ff782f */ /* 0x000fda00038c0000 */
.L_x_149:
[----:B------:R-:W-:Y:S05]  /*3510*/  @!P6 BRA `(.L_x_70) ;  /* 0x00000000005ce947 */ /* 0x000fea0003800000 */
[----:B-1----:R-:W1:Y:S02]  /*3520*/  LDS R3, [UR6+0x10] ;  /* 0x00001006ff037984 */ /* 0x002e640008000800 */
[----:B-1----:R-:W-:-:S04]  /*3530*/  SHF.L.U32 R3, R3, 0x1f, RZ ;  /* 0x0000001f03037819 */ /* 0x002fc800000006ff */
[----:B------:R-:W1:Y:S02]  /*3540*/  SYNCS.PHASECHK.TRANS64.TRYWAIT P0, [UR6+0x8], R3 ;  /* 0x00000803ff0075a7 */ /* 0x000e640008001106 */
[----:B-1----:R-:W-:Y:S05]  /*3550*/  @P0 BRA `(.L_x_72) ;  /* 0x0000000000080947 */ /* 0x002fea0003800000 */
[----:B------:R-:W1:Y:S02]  /*3560*/  SYNCS.PHASECHK.TRANS64.TRYWAIT P0, [UR6+0x8], R3 ;  /* 0x00000803ff0075a7 */ /* 0x000e640008001106 */
[----:B-1----:R-:W-:Y:S05]  /*3570*/  @!P0 BRA `(.L_x_73) ;  /* 0x0000004400fc8947 */ /* 0x002fea0003800000 */
.L_x_72:
[----:B------:R-:W2:Y:S01]  /*3580*/  LDS R5, [UR37+0x170] ;  /* 0x00017025ff057984 */ /* 0x000ea20008000800 */
[----:B-1----:R-:W-:Y:S02]  /*3590*/  HFMA2 R2, -RZ, RZ, 0, 5.9604644775390625e-08 ;  /* 0x00000001ff027431 */ /* 0x002fe400000001ff */
[----:B------:R-:W-:Y:S01]  /*35a0*/  IMAD.MOV.U32 R3, RZ, RZ, 0xffff ;  /* 0x0000ffffff037424 */ /* 0x000fe200078e00ff */
[----:B------:R-:W-:Y:S01]  /*35b0*/  UPRMT UR7, UR4, 0x654, UR8 ;  /* 0x0000065404077896 */ /* 0x000fe20008000008 */
[----:B--2---:R-:W-:-:S03]  /*35c0*/  IMAD.SHL.U32 R4, R5, 0x20, RZ ;  /* 0x0000002005047824 */ /* 0x004fc600078e00ff */
[-C--:B------:R-:W-:Y:S02]  /*35d0*/  SHF.L.U32 R3, R3, R5.reuse, RZ ;  /* 0x0000000503037219 */ /* 0x080fe400000006ff */
[----:B------:R-:W-:Y:S01]  /*35e0*/  SHF.L.U32 R5, R2, R5, RZ ;  /* 0x0000000502057219 */ /* 0x000fe200000006ff */
[----:B------:R2:W-:Y:S04]  /*35f0*/  STS [UR37+0x170], R4 ;  /* 0x00017004ff007988 */ /* 0x0005e80008000825 */
[----:B------:R2:W-:Y:S04]  /*3600*/  ATOMS.OR RZ, [UR6+0x14], R3 ;  /* 0x00001403ffff798c */ /* 0x0005e8000b000006 */
[----:B------:R2:W-:Y:S01]  /*3610*/  ATOMS.OR RZ, [UR6+0x18], R5 ;  /* 0x00001805ffff798c */ /* 0x0005e2000b000006 */
[----:B------:R-:W-:Y:S03]  /*3620*/  SYNCS.ARRIVE.TRANS64.RED.A1T0 RZ, [UR7], RZ ;  /* 0x000000ffffff79a7 */ /* 0x000fe60008100407 */
[----:B------:R2:W-:Y:S01]  /*3630*/  ATOMS.XOR RZ, [UR6+0x10], R2 ;  /* 0x00001002ffff798c */ /* 0x0005e2000b800006 */
[----:B------:R-:W-:Y:S05]  /*3640*/  BRA `(.L_x_70) ;  /* 0x0000000000107947 */ /* 0x000fea0003800000 */
.L_x_63:
[----:B------:R-:W-:-:S05]  /*3650*/  MOV R2, 0xffffffff ;  /* 0xffffffff00027802 */ /* 0x000fca0000000f00 */
[----:B------:R1:W-:Y:S02]  /*3660*/  STS [UR37+0x170], R2 ;  /* 0x00017002ff007988 */ /* 0x0003e40008000825 */
[----:B-1----:R-:W-:Y:S02]  /*3670*/  MOV R2, 0x3690 ;  /* 0x0000369000027802 */ /* 0x002fe40000000f00 */
[----:B-----5:R-:W-:Y:S05]  /*3680*/  CALL.REL.NOINC `($__internal_1_$__cuda_sm10x_tcgen05_guardrail_trap_phase_invalid_during_alloc) ;  /* 0x0000004c00047944 */ /* 0x020fea0003c00000 */
.L_x_70:
[----:B------:R-:W-:Y:S05]  /*3690*/  WARPSYNC.ALL ;  /* 0x0000000000007948 */ /* 0x000fea0003800000 */
[----:B------:R-:W3:Y:S01]  /*36a0*/  S2UR UR7, SR_CgaCtaId ;  /* 0x00000000000779c3 */ /* 0x000ee20000008800 */
[----:B------:R-:W-:Y:S01]  /*36b0*/  UMOV UR6, 0x400 ;  /* 0x0000040000067882 */ /* 0x000fe20000000000 */
[----:B------:R-:W-:-:S06]  /*36c0*/  NOP ;  /* 0x0000000000007918 */ /* 0x000fcc0000000000 */
[----:B------:R-:W-:Y:S06]  /*36d0*/  BAR.ARV 0x6, 0xa0 ;  /* 0x0182800000007b1d */ /* 0x000fec0000002000 */
[----:B------:R-:W4:Y:S01]  /*36e0*/  LDCU UR8, c[0x0][0x38c] ;  /* 0x00007180ff0877ac */ /* 0x000f220008000800 */
[----:B------:R-:W-:Y:S01]  /*36f0*/  LOP3.LUT R0, R0, 0xffff, RZ, 0xc0, !PT ;  /* 0x0000ffff00007812 */ /* 0x000fe200078ec0ff */
[----:B-1----:R-:W-:Y:S01]  /*3700*/  IMAD.MOV.U32 R9, RZ, RZ, 0x1 ;  /* 0x00000001ff097424 */ /* 0x002fe200078e00ff */
[----:B------:R-:W-:Y:S01]  /*3710*/  LOP3.LUT R8, R8, 0xffff, RZ, 0xc0, !PT ;  /* 0x0000ffff08087812 */ /* 0x000fe200078ec0ff */
[----:B------:R-:W-:Y:S01]  /*3720*/  UMOV UR19, URZ ;  /* 0x000000ff00137c82 */ /* 0x000fe20008000000 */
[----:B------:R-:W-:Y:S01]  /*3730*/  R2UR UR11, R0 ;  /* 0x00000000000b72ca */ /* 0x000fe200000e0000 */
[----:B------:R-:W-:Y:S01]  /*3740*/  UMOV UR18, URZ ;  /* 0x000000ff00127c82 */ /* 0x000fe20008000000 */
[----:B------:R-:W-:Y:S01]  /*3750*/  R2UR UR12, R8 ;  /* 0x00000000080c72ca */ /* 0x000fe200000e0000 */
[----:B------:R-:W-:Y:S01]  /*3760*/  IMAD.MOV.U32 R8, RZ, RZ, RZ ;  /* 0x000000ffff087224 */ /* 0x000fe200078e00ff */
[----:B------:R-:W-:Y:S01]  /*3770*/  UMOV UR17, URZ ;  /* 0x000000ff00117c82 */ /* 0x000fe20008000000 */
[----:B---3--:R-:W-:-:S02]  /*3780*/  ULEA UR7, UR7, UR6, 0x18 ;  /* 0x0000000607077291 */ /* 0x008fc4000f8ec0ff */
[----:B------:R-:W-:Y:S02]  /*3790*/  UISETP.NE.AND UP2, UPT, UR5, URZ, UPT ;  /* 0x000000ff0500728c */ /* 0x000fe4000bf45270 */
[----:B------:R-:W-:Y:S02]  /*37a0*/  UIADD3 UR13, UPT, UPT, UR7, 0x4400, URZ ;  /* 0x00004400070d7890 */ /* 0x000fe4000fffe0ff */
[----:B------:R-:W-:Y:S02]  /*37b0*/  UIADD3 UR14, UPT, UPT, UR7, 0x2c400, URZ ;  /* 0x0002c400070e7890 */ /* 0x000fe4000fffe0ff */
[----:B----4-:R-:W-:Y:S01]  /*37c0*/  UIADD3 UR8, UPT, UPT, UR8, 0x7f, URZ ;  /* 0x0000007f08087890 */ /* 0x010fe2000fffe0ff */
[----:B--2---:R-:W1:Y:S01]  /*37d0*/  LDS R2, [UR7+0x170] ;  /* 0x00017007ff027984 */ /* 0x004e620008000800 */
[----:B------:R-:W-:Y:S02]  /*37e0*/  USHF.R.U32.HI UR13, URZ, 0x4, UR13 ;  /* 0x00000004ff0d7899 */ /* 0x000fe4000801160d */
[----:B------:R-:W-:-:S02]  /*37f0*/  USHF.R.S32.HI UR6, URZ, 0x1f, UR8 ;  /* 0x0000001fff067899 */ /* 0x000fc40008011408 */
[----:B------:R-:W-:Y:S02]  /*3800*/  USHF.R.U32.HI UR14, URZ, 0x4, UR14 ;  /* 0x00000004ff0e7899 */ /* 0x000fe4000801160e */
[----:B------:R-:W-:Y:S02]  /*3810*/  ULEA.HI UR6, UR6, UR8, URZ, 0x7 ;  /* 0x0000000806067291 */ /* 0x000fe4000f8f38ff */
[----:B------:R-:W-:Y:S02]  /*3820*/  ULOP3.LUT UR13, UR13, 0x3fff, URZ, 0xc0, !UPT ;  /* 0x00003fff0d0d7892 */ /* 0x000fe4000f8ec0ff */
[----:B------:R-:W-:Y:S02]  /*3830*/  USHF.R.S32.HI UR6, URZ, 0x7, UR6 ;  /* 0x00000007ff067899 */ /* 0x000fe40008011406 */
[----:B------:R-:W-:Y:S02]  /*3840*/  ULOP3.LUT UR14, UR14, 0x3fff, URZ, 0xc0, !UPT ;  /* 0x00003fff0e0e7892 */ /* 0x000fe4000f8ec0ff */
[----:B------:R-:W-:Y:S01]  /*3850*/  UISETP.LT.AND UP0, UPT, UR6, 0x1, UPT ;  /* 0x000000010600788c */ /* 0x000fe2000bf01270 */
[----:B------:R-:W-:Y:S01]  /*3860*/  UMOV UR28, 0x0 ;  /* 0x00000000001c7882 */ /* 0x000fe20000000000 */
[----:B------:R-:W-:Y:S01]  /*3870*/  UMOV UR29, 0x101004a0 ;  /* 0x101004a0001d7882 */ /* 0x000fe20000000000 */
[----:B------:R-:W-:-:S02]  /*3880*/  ULOP3.LUT UR13, UR13, 0x10000, URZ, 0xfc, !UPT ;  /* 0x000100000d0d7892 */ /* 0x000fc4000f8efcff */
[----:B------:R-:W-:Y:S02]  /*3890*/  ULOP3.LUT UR14, UR14, 0x10000, URZ, 0xfc, !UPT ;  /* 0x000100000e0e7892 */ /* 0x000fe4000f8efcff */
[----:B------:R-:W-:Y:S01]  /*38a0*/  USEL UR20, UR6, 0x1, !UP0 ;  /* 0x0000000106147887 */ /* 0x000fe2000c000000 */
[----:B------:R-:W-:Y:S01]  /*38b0*/  UMOV UR26, 0x0 ;  /* 0x00000000001a7882 */ /* 0x000fe20000000000 */
[----:B------:R-:W-:Y:S01]  /*38c0*/  UMOV UR27, 0x101004a0 ;  /* 0x101004a0001b7882 */ /* 0x000fe20000000000 */
[----:B------:R-:W-:Y:S01]  /*38d0*/  UMOV UR24, 0x0 ;  /* 0x0000000000187882 */ /* 0x000fe20000000000 */
[----:B------:R-:W-:Y:S01]  /*38e0*/  UMOV UR25, 0x101004a0 ;  /* 0x101004a000197882 */ /* 0x000fe20000000000 */
[----:B------:R-:W-:Y:S01]  /*38f0*/  UMOV UR22, 0x0 ;  /* 0x0000000000167882 */ /* 0x000fe20000000000 */
[----:B------:R-:W-:Y:S01]  /*3900*/  UMOV UR23, 0x101004a0 ;  /* 0x101004a000177882 */ /* 0x000fe20000000000 */
[----:B-1----:R-:W-:Y:S02]  /*3910*/  R2UR UR21, R2 ;  /* 0x00000000021572ca */ /* 0x002fe400000e0000 */
[----:B------:R-:W-:-:S13]  /*3920*/  CS2R R2, SRZ ;  /* 0x0000000000027805 */ /* 0x000fda000001ff00 */
.L_x_81:
[C---:B------:R-:W-:Y:S02]  /*3930*/  LEA R0, R8.reuse, UR7, 0x3 ;  /* 0x0000000708007c11 */ /* 0x040fe4000f8e18ff */
[----:B------:R-:W-:Y:S02]  /*3940*/  SHF.L.U32 R5, R3, 0x1f, RZ ;  /* 0x0000001f03057819 */ /* 0x000fe400000006ff */
[----:B------:R-:W-:Y:S02]  /*3950*/  LEA R4, R8, UR7, 0x4 ;  /* 0x0000000708047c11 */ /* 0x000fe4000f8e20ff */
[----:B------:R-:W1:Y:S02]  /*3960*/  SYNCS.PHASECHK.TRANS64.TRYWAIT P0, [R0+URZ+0xc0], R5 ;  /* 0x0000c005000075a7 */ /* 0x000e6400080011ff */
[----:B-1-34-:R-:W-:Y:S05]  /*3970*/  @!P0 BRA `(.L_x_74) ;  /* 0x0000004400148947 */ /* 0x01afea0003800000 */
.L_x_150:
[----:B-1----:R-:W1:Y:S01]  /*3980*/  LDS.128 R4, [R4+0x150] ;  /* 0x0001500004047984 */ /* 0x002e620000000c00 */
[----:B------:R-:W-:Y:S02]  /*3990*/  VIADD R0, R0, 0xd0 ;  /* 0x000000d000007836 */ /* 0x000fe40000000000 */
[----:B------:R-:W-:Y:S01]  /*39a0*/  VIADD R8, R8, 0x1 ;  /* 0x0000000108087836 */ /* 0x000fe20000000000 */
[----:B------:R-:W-:Y:S01]  /*39b0*/  @!PT LDS RZ, [RZ] ;  /* 0x00000000fffff984 */ /* 0x000fe20000000800 */
[----:B------:R-:W-:Y:S01]  /*39c0*/  @!PT LDS RZ, [RZ] ;  /* 0x00000000fffff984 */ /* 0x000fe20000000800 */
[----:B------:R-:W-:Y:S01]  /*39d0*/  @!PT LDS RZ, [RZ] ;  /* 0x00000000fffff984 */ /* 0x000fe20000000800 */
[----:B------:R-:W-:Y:S01]  /*39e0*/  @!PT LDS RZ, [RZ] ;  /* 0x00000000fffff984 */ /* 0x000fe20000000800 */
[----:B------:R2:W-:Y:S06]  /*39f0*/  MEMBAR.ALL.CTA ;  /* 0x0000000000007992 */ /* 0x0005ec0000008000 */
[----:B--2---:R-:W2:Y:S01]  /*3a00*/  FENCE.VIEW.ASYNC.S ;  /* 0x00000000000073c6 */ /* 0x004ea20000000000 */
[----:B------:R-:W-:-:S04]  /*3a10*/  PRMT R0, RZ, 0x654, R0 ;  /* 0x00000654ff007816 */ /* 0x000fc80000000000 */
[----:B--2---:R2:W-:Y:S01]  /*3a20*/  SYNCS.ARRIVE.TRANS64.RED.A1T0 RZ, [R0+URZ], RZ ;  /* 0x000000ff00ff79a7 */ /* 0x0045e200081004ff */
[----:B-1----:R-:W-:Y:S01]  /*3a30*/  LOP3.LUT P1, RZ, R6, 0x1, RZ, 0xc0, !PT ;  /* 0x0000000106ff7812 */ /* 0x002fe2000782c0ff */
[----:B--2---:R-:W-:-:S12]  /*3a40*/  BRA.U UP2, `(.L_x_75) ;  /* 0x0000000502087547 */ /* 0x004fd8000b800000 */
[----:B------:R-:W1:Y:S01]  /*3a50*/  LDCU UR8, c[0x0][0x38c] ;  /* 0x00007180ff0877ac */ /* 0x000e620008000800 */
[----:B------:R-:W-:Y:S02]  /*3a60*/  PLOP3.LUT P2, PT, PT, PT, PT, 0x80, 0x8 ;  /* 0x000000000008781c */ /* 0x000fe40003f4f070 */
[----:B------:R-:W-:Y:S01]  /*3a70*/  SHF.L.U32 R5, R9, 0x1f, RZ ;  /* 0x0000001f09057819 */ /* 0x000fe200000006ff */
[----:B------:R-:W-:Y:S02]  /*3a80*/  ULEA UR9, UR19, UR7, 0x3 ;  /* 0x0000000713097291 */ /* 0x000fe4000f8e18ff */
[----:B------:R-:W-:Y:S02]  /*3a90*/  ULEA UR10, UR19, UR21, 0x6 ;  /* 0x00000015130a7291 */ /* 0x000fe4000f8e30ff */
[----:B-1----:R-:W-:-:S06]  /*3aa0*/  UISETP.GE.AND UP0, UPT, UR8, 0x1, UPT ;  /* 0x000000010800788c */ /* 0x002fcc000bf06270 */
[----:B------:R-:W-:-:S05]  /*3ab0*/  PLOP3.LUT P0, PT, PT, PT, UP0, 0x80, 0x8 ;  /* 0x000000000008781c */ /* 0x000fca0003f0f008 */
[----:B------:R-:W-:-:S08]  /*3ac0*/  @UP0 ULEA UR8, UR18, UR7, 0x3 ;  /* 0x0000000712080291 */ /* 0x000fd0000f8e18ff */
[----:B------:R-:W-:-:S04]  /*3ad0*/  @P0 SHF.L.U32 R0, R2, 0x1f, RZ ;  /* 0x0000001f02000819 */ /* 0x000fc800000006ff */
[----:B------:R1:W2:Y:S01]  /*3ae0*/  @P0 SYNCS.PHASECHK.TRANS64.TRYWAIT P2, [UR8], R0 ;  /* 0x00000000ff0005a7 */ /* 0x0002a20008041108 */
[----:B------:R-:W3:Y:S02]  /*3af0*/  SYNCS.PHASECHK.TRANS64.TRYWAIT P0, [UR9+0x100], R5 ;  /* 0x00010005ff0075a7 */ /* 0x000ee40008001109 */
[----:B-123--:R-:W-:Y:S05]  /*3b00*/  @!P0 BRA `(.L_x_76) ;  /* 0x0000004000c48947 */ /* 0x00efea0003800000 */
.L_x_152:
[----:B------:R-:W-:Y:S01]  /*3b10*/  UMOV UR16, UR17 ;  /* 0x0000001100107c82 */ /* 0x000fe20008000000 */
[----:B------:R-:W-:Y:S05]  /*3b20*/  BRA.U !UP0, `(.L_x_77) ;  /* 0x0000000108c07547 */ /* 0x000fea000b800000 */
[----:B------:R-:W-:Y:S02]  /*3b30*/  UIADD3 UR16, UPT, UPT, UR20, UR17, URZ ;  /* 0x0000001114107290 */ /* 0x000fe4000fffe0ff */
[----:B------:R-:W-:Y:S01]  /*3b40*/  UPLOP3.LUT UP3, UPT, UPT, UPT, UPT, 0x40, 0x4 ;  /* 0x000000000004789c */ /* 0x000fe20003f6e870 */
[----:B------:R-:W-:Y:S01]  /*3b50*/  UMOV UR15, UR6 ;  /* 0x00000006000f7c82 */ /* 0x000fe20008000000 */
[----:B------:R-:W-:-:S09]  /*3b60*/  UMOV UR46, UR18 ;  /* 0x00000012002e7c82 */ /* 0x000fd20008000000 */
.L_x_80:
[----:B--2---:R-:W-:Y:S01]  /*3b70*/  ULEA UR8, UR46, UR7, 0x3 ;  /* 0x000000072e087291 */ /* 0x004fe2000f8e18ff */
[----:B---3--:R-:W-:Y:S11]  /*3b80*/  @P2 BRA `(.L_x_78) ;  /* 0x00000000000c2947 */ /* 0x008ff60003800000 */
[----:B-1----:R-:W-:Y:S04]  /*3b90*/  SHF.L.U32 R5, R2, 0x1f, RZ ;  /* 0x0000001f02057819 */ /* 0x002fe800000006ff */
[----:B------:R-:W1:Y:S02]  /*3ba0*/  SYNCS.PHASECHK.TRANS64.TRYWAIT P0, [UR8], R5 ;  /* 0x00000005ff0075a7 */ /* 0x000e640008001108 */
[----:B-1----:R-:W-:Y:S05]  /*3bb0*/  @!P0 BRA `(.L_x_79) ;  /* 0x0000004000b08947 */ /* 0x002fea0003800000 */
.L_x_78:
[----:B------:R-:W-:Y:S01]  /*3bc0*/  UISETP.NE.AND UP0, UPT, UR15, 0x1, UPT ;  /* 0x000000010f00788c */ /* 0x000fe2000bf05270 */
[----:B------:R-:W-:Y:S01]  /*3bd0*/  PLOP3.LUT P2, PT, PT, PT, PT, 0x80, 0x8 ;  /* 0x000000000008781c */ /* 0x000fe20003f4f070 */
[----:B------:R-:W-:Y:S02]  /*3be0*/  UIADD3 UR18, UPT, UPT, UR46, 0x1, URZ ;  /* 0x000000012e127890 */ /* 0x000fe4000fffe0ff */
[----:B------:R-:W-:Y:S02]  /*3bf0*/  ULEA UR32, UR46, UR14, 0x8 ;  /* 0x0000000e2e207291 */ /* 0x000fe4000f8e40ff */
[----:B------:R-:W-:Y:S01]  /*3c00*/  UISETP.NE.AND UP1, UPT, UR18, 0xa, UPT ;  /* 0x0000000a1200788c */ /* 0x000fe2000bf25270 */
[----:B------:R-:W-:Y:S01]  /*3c10*/  PLOP3.LUT P0, PT, PT, PT, UP0, 0x80, 0x8 ;  /* 0x000000000008781c */ /* 0x000fe20003f0f008 */
[----:B------:R-:W-:Y:S02]  /*3c20*/  UIADD3 UR44, UPT, UPT, UR32, 0x2, URZ ;  /* 0x00000002202c7890 */ /* 0x000fe4000fffe0ff */
[----:B------:R-:W-:Y:S02]  /*3c30*/  USEL UR31, URZ, 0x1, UP1 ;  /* 0x00000001ff1f7887 */ /* 0x000fe40008800000 */
[----:B------:R-:W-:Y:S02]  /*3c40*/  USEL UR18, UR18, URZ, UP1 ;  /* 0x000000ff12127287 */ /* 0x000fe40008800000 */
[----:B------:R-:W-:Y:S02]  /*3c50*/  UIADD3 UR40, UPT, UPT, UR32, 0x4, URZ ;  /* 0x0000000420287890 */ /* 0x000fe4000fffe0ff */
[----:B------:R-:W-:Y:S01]  /*3c60*/  @UP0 ULEA UR30, UR18, UR7, 0x3 ;  /* 0x00000007121e0291 */ /* 0x000fe2000f8e18ff */
[----:B------:R-:W-:Y:S01]  /*3c70*/  LOP3.LUT R2, R2, UR31, RZ, 0x3c, !PT ;  /* 0x0000001f02027c12 */ /* 0x000fe2000f8e3cff */
[----:B------:R-:W-:Y:S02]  /*3c80*/  UIADD3 UR36, UPT, UPT, UR32, 0x6, URZ ;  /* 0x0000000620247890 */ /* 0x000fe4000fffe0ff */
[----:B------:R-:W-:Y:S01]  /*3c90*/  UIADD3 UR8, UPT, UPT, UR8, 0x50, URZ ;  /* 0x0000005008087890 */ /* 0x000fe2000fffe0ff */
[----:B-1----:R-:W-:Y:S01]  /*3ca0*/  @P0 SHF.L.U32 R0, R2, 0x1f, RZ ;  /* 0x0000001f02000819 */ /* 0x002fe200000006ff */
[----:B------:R-:W-:Y:S02]  /*3cb0*/  UIADD3 UR17, UPT, UPT, UR17, 0x1, URZ ;  /* 0x0000000111117890 */ /* 0x000fe4000fffe0ff */
[----:B------:R-:W-:Y:S01]  /*3cc0*/  UIADD3 UR15, UPT, UPT, UR15, -0x1, URZ ;  /* 0xffffffff0f0f7890 */ /* 0x000fe2000fffe0ff */
[----:B------:R2:W3:Y:S01]  /*3cd0*/  @P0 SYNCS.PHASECHK.TRANS64.TRYWAIT P2, [UR30], R0 ;  /* 0x00000000ff0005a7 */ /* 0x0004e2000804111e */
[----:B------:R-:W-:Y:S02]  /*3ce0*/  ULEA UR30, UR46, UR13, 0xa ;  /* 0x0000000d2e1e7291 */ /* 0x000fe4000f8e50ff */
[----:B------:R-:W-:Y:S02]  /*3cf0*/  UISETP.NE.AND UP0, UPT, UR17, UR16, UPT ;  /* 0x000000101100728c */ /* 0x000fe4000bf05270 */
[----:B------:R-:W-:Y:S02]  /*3d00*/  UIADD3 UR42, UPT, UPT, UR30, 0x2, URZ ;  /* 0x000000021e2a7890 */ /* 0x000fe4000fffe0ff */
[----:B------:R-:W-:Y:S02]  /*3d10*/  UIADD3 UR38, UPT, UPT, UR30, 0x4, URZ ;  /* 0x000000041e267890 */ /* 0x000fe4000fffe0ff */
[----:B------:R-:W-:Y:S01]  /*3d20*/  UIADD3 UR34, UPT, UPT, UR30, 0x6, URZ ;  /* 0x000000061e227890 */ /* 0x000fe2000fffe0ff */
[----:B------:R-:W-:Y:S01]  /*3d30*/  UMOV UR33, 0x40004040 ;  /* 0x4000404000217882 */ /* 0x000fe20000000000 */
[----:B------:R-:W-:Y:S01]  /*3d40*/  UMOV UR31, 0x40004040 ;  /* 0x40004040001f7882 */ /* 0x000fe20000000000 */
[----:B------:R-:W-:Y:S01]  /*3d50*/  UMOV UR45, 0x40004040 ;  /* 0x40004040002d7882 */ /* 0x000fe20000000000 */
[----:B------:R2:W-:Y:S01]  /*3d60*/  UTCIMMA.2CTA gdesc[UR30], gdesc[UR32], tmem[UR10], tmem[UR28], idesc[UR29], UP3 ;  /* 0x00ff1c201e0075ea */ /* 0x0005e20009a0010a */
[----:B------:R-:W-:Y:S01]  /*3d70*/  UPLOP3.LUT UP3, UPT, UPT, UPT, UPT, 0x80, 0x8 ;  /* 0x000000000008789c */ /* 0x000fe20003f6f070 */
[----:B------:R-:W-:Y:S01]  /*3d80*/  UMOV UR43, 0x40004040 ;  /* 0x40004040002b7882 */ /* 0x000fe20000000000 */
[----:B------:R-:W-:Y:S01]  /*3d90*/  UMOV UR41, 0x40004040 ;  /* 0x4000404000297882 */ /* 0x000fe20000000000 */
[----:B------:R2:W-:Y:S01]  /*3da0*/  UTCIMMA.2CTA gdesc[UR42], gdesc[UR44], tmem[UR10], tmem[UR26], idesc[UR27], UPT ;  /* 0x00ff1a2c2a0075ea */ /* 0x0005e2000ba0010a */
[----:B------:R-:W-:Y:S01]  /*3db0*/  UMOV UR39, 0x40004040 ;  /* 0x4000404000277882 */ /* 0x000fe20000000000 */
[----:B------:R-:W-:Y:S01]  /*3dc0*/  UMOV UR37, 0x40004040 ;  /* 0x4000404000257882 */ /* 0x000fe20000000000 */
[----:B------:R-:W-:Y:S01]  /*3dd0*/  UMOV UR35, 0x40004040 ;  /* 0x4000404000237882 */ /* 0x000fe20000000000 */
[----:B------:R2:W-:Y:S01]  /*3de0*/  UTCIMMA.2CTA gdesc[UR38], gdesc[UR40], tmem[UR10], tmem[UR24], idesc[UR25], UPT ;  /* 0x00ff1828260075ea */ /* 0x0005e2000ba0010a */
[----:B------:R2:W-:Y:S01]  /*3df0*/  UTCIMMA.2CTA gdesc[UR34], gdesc[UR36], tmem[UR10], tmem[UR22], idesc[UR23], UPT ;  /* 0x00ff1624220075ea */ /* 0x0005e2000ba0010a */
[----:B------:R2:W-:Y:S01]  /*3e00*/  UTCBAR.2CTA.MULTICAST [UR8], URZ, UR12 ;  /* 0x000000ff080073e9 */ /* 0x0005e2000820080c */
[----:B------:R-:W-:Y:S01]  /*3e10*/  UMOV UR46, UR18 ;  /* 0x00000012002e7c82 */ /* 0x000fe20008000000 */
[----:B------:R-:W-:Y:S05]  /*3e20*/  BRA.U UP0, `(.L_x_80) ;  /* 0xfffffffd00507547 */ /* 0x000fea000b83ffff */
.L_x_77:
[----:B------:R-:W-:Y:S01]  /*3e30*/  UIADD3 UR9, UPT, UPT, UR9, 0xe0, URZ ;  /* 0x000000e009097890 */ /* 0x000fe2000fffe0ff */
[----:B------:R-:W-:-:S08]  /*3e40*/  UMOV UR17, UR16 ;  /* 0x0000001000117c82 */ /* 0x000fd00008000000 */
[----:B------:R4:W-:Y:S01]  /*3e50*/  UTCBAR.2CTA.MULTICAST [UR9], URZ, UR11 ;  /* 0x000000ff090073e9 */ /* 0x0009e2000820080b */
[----:B------:R-:W-:Y:S02]  /*3e60*/  NOP ;  /* 0x0000000000007918 */ /* 0x000fe40000000000 */
.L_x_75:
[----:B------:R-:W-:Y:S01]  /*3e70*/  UIADD3 UR19, UPT, UPT, UR19, 0x1, URZ ;  /* 0x0000000113137890 */ /* 0x000fe2000fffe0ff */
[----:B------:R-:W-:-:S03]  /*3e80*/  ISETP.NE.AND P0, PT, R8, 0x2, PT ;  /* 0x000000020800780c */ /* 0x000fc60003f05270 */
[----:B------:R-:W-:Y:S01]  /*3e90*/  UISETP.NE.AND UP0, UPT, UR19, 0x4, UPT ;  /* 0x000000041300788c */ /* 0x000fe2000bf05270 */
[----:B-12---:R-:W-:Y:S02]  /*3ea0*/  SEL R0, RZ, 0x1, P0 ;  /* 0x00000001ff007807 */ /* 0x006fe40000000000 */
[----:B------:R-:W-:Y:S01]  /*3eb0*/  SEL R8, R8, RZ, P0 ;  /* 0x000000ff08087207 */ /* 0x000fe20000000000 */
[----:B------:R-:W-:Y:S01]  /*3ec0*/  USEL UR8, URZ, 0x1, UP0 ;  /* 0x00000001ff087887 */ /* 0x000fe20008000000 */
[----:B------:R-:W-:Y:S01]  /*3ed0*/  LOP3.LUT R3, R3, R0, RZ, 0x3c, !PT ;  /* 0x0000000003037212 */ /* 0x000fe200078e3cff */
[----:B------:R-:W-:-:S04]  /*3ee0*/  USEL UR19, UR19, URZ, UP0 ;  /* 0x000000ff13137287 */ /* 0x000fc80008000000 */
[----:B------:R-:W-:Y:S01]  /*3ef0*/  LOP3.LUT R9, R9, UR8, RZ, 0x3c, !PT ;  /* 0x0000000809097c12 */ /* 0x000fe2000f8e3cff */
[----:B------:R-:W-:Y:S07]  /*3f00*/  @P1 BRA `(.L_x_81) ;  /* 0xfffffff800881947 */ /* 0x000fee000383ffff */
[----:B------:R-:W1:Y:S01]  /*3f10*/  S2UR UR6, SR_CgaCtaId ;  /* 0x00000000000679c3 */ /* 0x000e620000008800 */
[----:B------:R-:W-:Y:S01]  /*3f20*/  ELECT P0, URZ, PT ;  /* 0x0000000000ff782f */ /* 0x000fe20003800000 */
[----:B------:R-:W-:Y:S01]  /*3f30*/  HFMA2 R0, -RZ, RZ, 0, 5.9604644775390625e-08 ;  /* 0x00000001ff007431 */ /* 0x000fe200000001ff */
[----:B------:R-:W-:-:S05]  /*3f40*/  UMOV UR8, 0x40 ;  /* 0x0000004000087882 */ /* 0x000fca0000000000 */
[----:B------:R-:W-:Y:S01]  /*3f50*/  UVIRTCOUNT.DEALLOC.SMPOOL 0x80 ;  /* 0x000000800000784c */ /* 0x000fe20000000000 */
[----:B------:R-:W-:Y:S02]  /*3f60*/  UISETP.NE.AND UP0, UPT, UR5, URZ, UPT ;  /* 0x000000ff0500728c */ /* 0x000fe4000bf05270 */
[----:B-1----:R-:W-:-:S09]  /*3f70*/  ULEA UR6, UR6, UR8, 0x18 ;  /* 0x0000000806067291 */ /* 0x002fd2000f8ec0ff */
[----:B------:R1:W-:Y:S01]  /*3f80*/  @P0 STS.U8 [UR6+0x1c], R0 ;  /* 0x00001c00ff000988 */ /* 0x0003e20008000006 */
[----:B------:R-:W-:Y:S05]  /*3f90*/  BRA.U UP0, `(.L_x_82) ;  /* 0x0000000100a07547 */ /* 0x000fea000b800000 */
[----:B------:R-:W-:Y:S01]  /*3fa0*/  UIADD3 UR5, UPT, UPT, UR7, 0x100, URZ ;  /* 0x0000010007057890 */ /* 0x000fe2000fffe0ff */
[----:B------:R-:W-:-:S03]  /*3fb0*/  SHF.L.U32 R3, R9, 0x1f, RZ ;  /* 0x0000001f09037819 */ /* 0x000fc600000006ff */
[----:B------:R-:W-:-:S09]  /*3fc0*/  ULEA UR8, UR19, UR5, 0x3 ;  /* 0x0000000513087291 */ /* 0x000fd2000f8e18ff */
[----:B------:R-:W2:Y:S02]  /*3fd0*/  SYNCS.PHASECHK.TRANS64.TRYWAIT P0, [UR8], R3 ;  /* 0x00000003ff0075a7 */ /* 0x000ea40008001108 */
[----:B--2---:R-:W-:Y:S05]  /*3fe0*/  @!P0 BRA `(.L_x_83) ;  /* 0x0000003c00bc8947 */ /* 0x004fea0003800000 */
.L_x_155:
[----:B----4-:R-:W-:-:S04]  /*3ff0*/  UIADD3 UR9, UPT, UPT, UR19, 0x1, URZ ;  /* 0x0000000113097890 */ /* 0x010fc8000fffe0ff */
        /* <DEDUP_REMOVED lines=8> */
.L_x_157:
        /* <DEDUP_REMOVED lines=9> */
.L_x_159:
[----:B------:R-:W-:-:S04]  /*4110*/  UIADD3 UR9, UPT, UPT, UR9, 0x1, URZ ;  /* 0x0000000109097890 */ /* 0x000fc8000fffe0ff */
[----:B------:R-:W-:-:S04]  /*4120*/  UISETP.NE.AND UP1, UPT, UR9, 0x4, UPT ;  /* 0x000000040900788c */ /* 0x000fc8000bf25270 */
[----:B------:R-:W-:Y:S02]  /*4130*/  USEL UR8, URZ, 0x1, UP1 ;  /* 0x00000001ff087887 */ /* 0x000fe40008800000 */
[----:B------:R-:W-:-:S04]  /*4140*/  USEL UR9, UR9, URZ, UP1 ;  /* 0x000000ff09097287 */ /* 0x000fc80008800000 */
[----:B------:R-:W-:Y:S01]  /*4150*/  ULEA UR9, UR9, UR5, 0x3 ;  /* 0x0000000509097291 */ /* 0x000fe2000f8e18ff */
[----:B-1----:R-:W-:-:S04]  /*4160*/  LOP3.LUT R3, R2, UR8, RZ, 0x3c, !PT ;  /* 0x0000000802037c12 */ /* 0x002fc8000f8e3cff */
[----:B------:R-:W-:Y:S01]  /*4170*/  SHF.L.U32 R3, R3, 0x1f, RZ ;  /* 0x0000001f03037819 */ /* 0x000fe200000006ff */
[----:B------:R-:W-:-:S04]  /*4180*/  IMAD.U32 R0, RZ, RZ, UR9 ;  /* 0x00000009ff007e24 */ /* 0x000fc8000f8e00ff */
[----:B------:R1:W2:Y:S03]  /*4190*/  SYNCS.PHASECHK.TRANS64.TRYWAIT P0, [R0+URZ], R3 ;  /* 0x00000003000075a7 */ /* 0x0002a600080011ff */
[----:B--2---:R-:W-:Y:S05]  /*41a0*/  @!P0 NANOSLEEP.SYNCS 0x989680 ;  /* 0x009896800000895d */ /* 0x004fea0003900000 */
[----:B------:R-:W2:Y:S02]  /*41b0*/  @!P0 SYNCS.PHASECHK.TRANS64 P0, [R0+URZ], R3 ;  /* 0x00000003000085a7 */ /* 0x000ea400080010ff */
[----:B--2---:R-:W-:Y:S05]  /*41c0*/  @P0 BRA `(.L_x_86) ;  /* 0x0000000000200947 */ /* 0x004fea0003800000 */
.L_x_87:
[----:B--2---:R2:W4:Y:S02]  /*41d0*/  SYNCS.PHASECHK.TRANS64.TRYWAIT P0, [R0+URZ], R3 ;  /* 0x00000003000075a7 */ /* 0x00452400080011ff */
[----:B----4-:R-:W-:Y:S05]  /*41e0*/  @!P0 NANOSLEEP.SYNCS 0x989680 ;  /* 0x009896800000895d */ /* 0x010fea0003900000 */
[----:B------:R-:W4:Y:S02]  /*41f0*/  @!P0 SYNCS.PHASECHK.TRANS64 P0, [R0+URZ], R3 ;  /* 0x00000003000085a7 */ /* 0x000f2400080010ff */
[----:B----4-:R-:W-:Y:S05]  /*4200*/  @!P0 BRA `(.L_x_87) ;  /* 0xfffffffc00f08947 */ /* 0x010fea000383ffff */
[----:B------:R-:W-:Y:S05]  /*4210*/  BRA `(.L_x_86) ;  /* 0x00000000000c7947 */ /* 0x000fea0003800000 */
.L_x_82:
[----:B------:R-:W-:-:S04]  /*4220*/  UIADD3 UR5, UPT, UPT, UR7, 0x140, URZ ;  /* 0x0000014007057890 */ /* 0x000fc8000fffe0ff */
[----:B------:R-:W-:-:S09]  /*4230*/  UPRMT UR5, UR4, 0x654, UR5 ;  /* 0x0000065404057896 */ /* 0x000fd20008000005 */
[----:B------:R-:W-:Y:S03]  /*4240*/  SYNCS.ARRIVE.TRANS64.RED.A1T0 RZ, [UR5], RZ ;  /* 0x000000ffffff79a7 */ /* 0x000fe60008100405 */
.L_x_86:
[----:B-12---:R-:W-:Y:S01]  /*4250*/  SHF.L.U32 R3, RZ, 0x1f, RZ ;  /* 0x0000001fff037819 */ /* 0x006fe200000006ff */
[----:B------:R-:W-:Y:S01]  /*4260*/  UIADD3 UR5, UPT, UPT, UR7, 0x140, URZ ;  /* 0x0000014007057890 */ /* 0x000fe2000fffe0ff */
[----:B------:R-:W-:Y:S02]  /*4270*/  PLOP3.LUT P0, PT, PT, PT, UP0, 0x80, 0x8 ;  /* 0x000000000008781c */ /* 0x000fe40003f0f008 */
[----:B------:R-:W1:Y:S02]  /*4280*/  SYNCS.PHASECHK.TRANS64.TRYWAIT P1, [UR7+0x140], R3 ;  /* 0x00014003ff0075a7 */ /* 0x000e640008021107 */
[----:B-1----:R-:W-:Y:S09]  /*4290*/  @!P1 BRA `(.L_x_88) ;  /* 0x0000003c00589947 */ /* 0x002ff20003800000 */
.L_x_161:
[----:B------:R-:W-:Y:S01]  /*42a0*/  @!UP0 UPRMT UR5, UR4, 0x654, UR5 ;  /* 0x0000065404058896 */ /* 0x000fe20008000005 */
[----:B------:R-:W-:Y:S02]  /*42b0*/  UMOV UR8, 0xffff ;  /* 0x0000ffff00087882 */ /* 0x000fe40000000000 */
[----:B------:R-:W-:-:S06]  /*42c0*/  UMOV UR4, 0x1 ;  /* 0x0000000100047882 */ /* 0x000fcc0000000000 */
[----:B------:R-:W-:Y:S01]  /*42d0*/  @!P0 SYNCS.ARRIVE.TRANS64.RED.A1T0 RZ, [UR5], RZ ;  /* 0x000000ffffff89a7 */ /* 0x000fe20008100405 */
[----:B------:R-:W-:Y:S01]  /*42e0*/  NOP ;  /* 0x0000000000007918 */ /* 0x000fe20000000000 */
[----:B-1----:R-:W1:Y:S01]  /*42f0*/  LDS R0, [UR6+0x14] ;  /* 0x00001406ff007984 */ /* 0x002e620008000800 */
[----:B------:R-:W-:-:S04]  /*4300*/  ULOP3.LUT UR5, UR21, 0xffff, URZ, 0xc0, !UPT ;  /* 0x0000ffff15057892 */ /* 0x000fc8000f8ec0ff */
[----:B------:R-:W-:-:S04]  /*4310*/  USHF.R.U32.HI UR5, URZ, 0x5, UR5 ;  /* 0x00000005ff057899 */ /* 0x000fc80008011605 */
[----:B------:R-:W-:Y:S02]  /*4320*/  USHF.L.U32 UR8, UR8, UR5, URZ ;  /* 0x0000000508087299 */ /* 0x000fe400080006ff */
[----:B------:R-:W-:-:S04]  /*4330*/  USHF.L.U32 UR4, UR4, UR5, URZ ;  /* 0x0000000504047299 */ /* 0x000fc800080006ff */
[----:B-1----:R-:W-:-:S04]  /*4340*/  LOP3.LUT R0, R0, UR8, RZ, 0xc0, !PT ;  /* 0x0000000800007c12 */ /* 0x002fc8000f8ec0ff */
[----:B------:R-:W-:-:S13]  /*4350*/  ISETP.NE.AND P0, PT, R0, UR8, PT ;  /* 0x0000000800007c0c */ /* 0x000fda000bf05270 */
[----:B------:R-:W-:Y:S05]  /*4360*/  @P0 BRA `(.L_x_89) ;  /* 0x0000000000580947 */ /* 0x000fea0003800000 */
[----:B------:R-:W1:Y:S02]  /*4370*/  LDS R0, [UR6+0x18] ;  /* 0x00001806ff007984 */ /* 0x000e640008000800 */
[----:B-1----:R-:W-:-:S04]  /*4380*/  LOP3.LUT R0, R0, UR4, RZ, 0xc0, !PT ;  /* 0x0000000400007c12 */ /* 0x002fc8000f8ec0ff */
[----:B------:R-:W-:-:S13]  /*4390*/  ISETP.NE.AND P0, PT, R0, UR4, PT ;  /* 0x0000000400007c0c */ /* 0x000fda000bf05270 */
[----:B------:R-:W-:Y:S05]  /*43a0*/  @P0 BRA `(.L_x_90) ;  /* 0x00000000003c0947 */ /* 0x000fea0003800000 */
[----:B------:R-:W1:Y:S01]  /*43b0*/  S2R R2, SR_LANEID ;  /* 0x0000000000027919 */ /* 0x000e620000000000 */
[----:B------:R-:W-:Y:S01]  /*43c0*/  ULOP3.LUT UR8, URZ, UR8, URZ, 0x33, !UPT ;  /* 0x00000008ff087292 */ /* 0x000fe2000f8e33ff */
[----:B------:R-:W-:Y:S01]  /*43d0*/  LOP3.LUT R4, RZ, UR4, RZ, 0x33, !PT ;  /* 0x00000004ff047c12 */ /* 0x000fe2000f8e33ff */
[----:B------:R-:W-:Y:S02]  /*43e0*/  VOTEU.ANY UR7, UPT, PT ;  /* 0x0000000000077886 */ /* 0x000fe400038e0100 */
[----:B------:R-:W-:Y:S01]  /*43f0*/  UFLO.U32 UR7, UR7 ;  /* 0x00000007000772bd */ /* 0x000fe200080e0000 */
[----:B------:R-:W2:Y:S01]  /*4400*/  REDUX UR4, R4 ;  /* 0x00000000040473c4 */ /* 0x000ea20000000000 */
[----:B------:R-:W-:-:S06]  /*4410*/  IMAD.U32 R0, RZ, RZ, UR8 ;  /* 0x00000008ff007e24 */ /* 0x000fcc000f8e00ff */
[----:B------:R1:W-:Y:S01]  /*4420*/  UTCATOMSWS.AND URZ, UR8 ;  /* 0x0000000800ff79e3 */ /* 0x0003e20008000000 */
[----:B------:R-:W3:Y:S01]  /*4430*/  REDUX UR5, R0 ;  /* 0x00000000000573c4 */ /* 0x000ee20000000000 */
[----:B-1----:R-:W-:Y:S01]  /*4440*/  ISETP.EQ.U32.AND P0, PT, R2, UR7, PT ;  /* 0x0000000702007c0c */ /* 0x002fe2000bf02070 */
[----:B--2---:R-:W-:Y:S01]  /*4450*/  IMAD.U32 R2, RZ, RZ, UR4 ;  /* 0x00000004ff027e24 */ /* 0x004fe2000f8e00ff */
[----:B---3--:R-:W-:-:S11]  /*4460*/  MOV R3, UR5 ;  /* 0x0000000500037c02 */ /* 0x008fd60008000f00 */
[----:B------:R1:W-:Y:S04]  /*4470*/  @P0 ATOMS.AND RZ, [UR6+0x14], R3 ;  /* 0x00001403ffff098c */ /* 0x0003e8000a800006 */
[----:B------:R1:W-:Y:S01]  /*4480*/  @P0 ATOMS.AND RZ, [UR6+0x18], R2 ;  /* 0x00001802ffff098c */ /* 0x0003e2000a800006 */
[----:B------:R-:W-:Y:S05]  /*4490*/  BRA `(.L_x_91) ;  /* 0x0000000000147947 */ /* 0x000fea0003800000 */
.L_x_90:
[----:B------:R-:W-:Y:S02]  /*44a0*/  MOV R2, 0x44c0 ;  /* 0x000044c000027802 */ /* 0x000fe40000000f00 */
[----:B---345:R-:W-:Y:S05]  /*44b0*/  CALL.REL.NOINC `($__internal_0_$__cuda_sm10x_tcgen05_guardrail_trap_col_being_dealloced_not_returned_by_alloc) ;  /* 0x0000003c006c7944 */ /* 0x038fea0003c00000 */
[----:B------:R-:W-:Y:S05]  /*44c0*/  BRA `(.L_x_91) ;  /* 0x0000000000087947 */ /* 0x000fea0003800000 */
.L_x_89:
[----:B------:R-:W-:Y:S02]  /*44d0*/  MOV R2, 0x44f0 ;  /* 0x000044f000027802 */ /* 0x000fe40000000f00 */
[----:B---345:R-:W-:Y:S05]  /*44e0*/  CALL.REL.NOINC `($__internal_2_$__cuda_sm10x_tcgen05_guardrail_trap_unallocated_columns_being_dealloced) ;  /* 0x0000003c00787944 */ /* 0x038fea0003c00000 */
.L_x_91:
[----:B------:R-:W-:Y:S01]  /*44f0*/  NOP ;  /* 0x0000000000007918 */ /* 0x000fe20000000000 */
[----:B----4-:R-:W-:Y:S05]  /*4500*/  EXIT ;  /* 0x000000000000794d */ /* 0x010fea0003800000 */
.L_x_62:
[----:B------:R-:W-:-:S09]  /*4510*/  UISETP.NE.OR UP5, UPT, UR10, 0x3, !UP5 ;  /* 0x000000030a00788c */ /* 0x000fd2000efa5670 */
[----:B------:R-:W-:Y:S05]  /*4520*/  BRA.U UP5, `(.L_x_92) ;  /* 0x0000000905c87547 */ /* 0x000fea000b800000 */
[----:B------:R-:W1:Y:S01]  /*4530*/  LDC R0, c[0x0][0xb30] ;  /* 0x0002cc00ff007b82 */ /* 0x000e620000000800 */
[----:B------:R-:W2:Y:S01]  /*4540*/  LDCU.64 UR8, c[0x0][0x888] ;  /* 0x00011100ff0877ac */ /* 0x000ea20008000a00 */
[----:B------:R-:W-:Y:S01]  /*4550*/  IMAD.MOV.U32 R30, RZ, RZ, 0x1 ;  /* 0x00000001ff1e7424 */ /* 0x000fe200078e00ff */
[----:B------:R-:W-:Y:S01]  /*4560*/  CS2R R28, SRZ ;  /* 0x00000000001c7805 */ /* 0x000fe2000001ff00 */
[----:B------:R-:W-:Y:S01]  /*4570*/  IMAD.MOV.U32 R25, RZ, RZ, 0x2000 ;  /* 0x00002000ff197424 */ /* 0x000fe200078e00ff */
[----:B------:R-:W3:Y:S03]  /*4580*/  LDCU.64 UR4, c[0x0][0x890] ;  /* 0x00011200ff0477ac */ /* 0x000ee60008000a00 */
[----:B------:R-:W4:Y:S01]  /*4590*/  LDC R19, c[0x0][0x370] ;  /* 0x0000dc00ff137b82 */ /* 0x000f220000000800 */
[----:B------:R-:W-:Y:S01]  /*45a0*/  UMOV UR6, 0x400 ;  /* 0x0000040000067882 */ /* 0x000fe20000000000 */
[----:B------:R-:W-:-:S02]  /*45b0*/  UPLOP3.LUT UP1, UPT, UPT, UPT, UPT, 0x40, 0x4 ;  /* 0x000000000004789c */ /* 0x000fc40003f2e870 */
[----:B------:R-:W-:-:S04]  /*45c0*/  ULEA UR6, UR37, UR6, 0x18 ;  /* 0x0000000625067291 */ /* 0x000fc8000f8ec0ff */
[----:B------:R-:W4:Y:S01]  /*45d0*/  LDC R2, c[0x0][0xb0c] ;  /* 0x0002c300ff027b82 */ /* 0x000f220000000800 */
[----:B--2---:R-:W-:Y:S02]  /*45e0*/  UISETP.NE.U32.AND UP2, UPT, UR8, URZ, UPT ;  /* 0x000000ff0800728c */ /* 0x004fe4000bf45070 */
[----:B------:R-:W-:Y:S02]  /*45f0*/  UIADD3 UR8, UPT, UPT, UR6, 0xa0, URZ ;  /* 0x000000a006087890 */ /* 0x000fe4000fffe0ff */
[----:B---3--:R-:W-:-:S03]  /*4600*/  UISETP.NE.U32.AND UP3, UPT, UR4, URZ, UPT ;  /* 0x000000ff0400728c */ /* 0x008fc6000bf65070 */
[----:B------:R-:W2:Y:S01]  /*4610*/  LDC R18, c[0x0][0xb20] ;  /* 0x0002c800ff127b82 */ /* 0x000ea20000000800 */
[----:B-1----:R-:W-:Y:S01]  /*4620*/  ISETP.NE.AND P1, PT, R0, 0x1, PT ;  /* 0x000000010000780c */ /* 0x002fe20003f25270 */
[----:B------:R-:W-:Y:S02]  /*4630*/  UISETP.NE.AND.EX UP2, UPT, UR9, URZ, UPT, UP2 ;  /* 0x000000ff0900728c */ /* 0x000fe4000bf45320 */
[----:B------:R-:W-:Y:S02]  /*4640*/  UPRMT UR37, UR37, 0x654, UR8 ;  /* 0x0000065425257896 */ /* 0x000fe40008000008 */
[----:B------:R-:W-:Y:S02]  /*4650*/  UISETP.NE.AND.EX UP3, UPT, UR5, URZ, UPT, UP3 ;  /* 0x000000ff0500728c */ /* 0x000fe4000bf65330 */
[----:B------:R-:W1:Y:S08]  /*4660*/  LDC.64 R32, c[0x0][0x348] ;  /* 0x0000d200ff207b82 */ /* 0x000e700000000a00 */
[----:B------:R-:W3:Y:S08]  /*4670*/  LDC.64 R16, c[0x0][0xb10] ;  /* 0x0002c400ff107b82 */ /* 0x000ef00000000a00 */
[----:B------:R-:W1:Y:S08]  /*4680*/  LDC.64 R6, c[0x0][0xb18] ;  /* 0x0002c600ff067b82 */ /* 0x000e700000000a00 */
[----:B------:R-:W1:Y:S08]  /*4690*/  LDC.64 R4, c[0x0][0xb28] ;  /* 0x0002ca00ff047b82 */ /* 0x000e700000000a00 */
[----:B--2-4-:R-:W1:Y:S02]  /*46a0*/  LDC R24, c[0x0][0x374] ;  /* 0x0000dd00ff187b82 */ /* 0x014e640000000800 */
.L_x_100:
[C---:B------:R-:W-:Y:S02]  /*46b0*/  LEA R0, R29.reuse, UR6, 0x3 ;  /* 0x000000061d007c11 */ /* 0x040fe4000f8e18ff */
[----:B------:R-:W-:Y:S02]  /*46c0*/  SHF.L.U32 R3, R28, 0x1f, RZ ;  /* 0x0000001f1c037819 */ /* 0x000fe400000006ff */
[----:B------:R-:W-:Y:S02]  /*46d0*/  LEA R20, R29, UR6, 0x4 ;  /* 0x000000061d147c11 */ /* 0x000fe4000f8e20ff */
[----:B--2---:R-:W2:Y:S02]  /*46e0*/  SYNCS.PHASECHK.TRANS64.TRYWAIT P0, [R0+URZ+0xc0], R3 ;  /* 0x0000c003000075a7 */ /* 0x004ea400080011ff */
[----:B--2---:R-:W-:Y:S05]  /*46f0*/  @!P0 BRA `(.L_x_93) ;  /* 0x0000003800588947 */ /* 0x004fea0003800000 */
.L_x_162:
[----:B------:R-:W-:Y:S01]  /*4700*/  ISETP.GE.AND P0, PT, R72, 0x1, PT ;  /* 0x000000014800780c */ /* 0x000fe20003f06270 */
[----:B------:R-:W4:Y:S01]  /*4710*/  LDS.128 R20, [R20+0x150] ;  /* 0x0001500014147984 */ /* 0x000f220000000c00 */
[----:B------:R-:W-:Y:S01]  /*4720*/  ISETP.NE.U32.AND P4, PT, RZ, UR4, PT ;  /* 0x00000004ff007c0c */ /* 0x000fe2000bf85070 */
[----:B--2---:R-:W-:Y:S01]  /*4730*/  VIADD R0, R0, 0xd0 ;  /* 0x000000d000007836 */ /* 0x004fe20000000000 */
[----:B------:R-:W-:Y:S02]  /*4740*/  SHF.L.U32 R26, R30, 0x1f, RZ ;  /* 0x0000001f1e1a7819 */ /* 0x000fe400000006ff */
[----:B------:R-:W-:Y:S02]  /*4750*/  ISETP.NE.AND.EX P4, PT, RZ, UR5, PT, P4 ;  /* 0x00000005ff007c0c */ /* 0x000fe4000bf85340 */
[----:B------:R-:W-:Y:S01]  /*4760*/  PRMT R0, RZ, 0x654, R0 ;  /* 0x00000654ff007816 */ /* 0x000fe20000000000 */
[----:B------:R-:W-:Y:S01]  /*4770*/  @!PT LDS RZ, [RZ] ;  /* 0x00000000fffff984 */ /* 0x000fe20000000800 */
[----:B------:R-:W-:Y:S01]  /*4780*/  @!PT LDS RZ, [RZ] ;  /* 0x00000000fffff984 */ /* 0x000fe20000000800 */
[----:B------:R-:W-:Y:S01]  /*4790*/  @!PT LDS RZ, [RZ] ;  /* 0x00000000fffff984 */ /* 0x000fe20000000800 */
[----:B------:R-:W-:Y:S01]  /*47a0*/  @!PT LDS RZ, [RZ] ;  /* 0x00000000fffff984 */ /* 0x000fe20000000800 */
[----:B------:R2:W-:Y:S06]  /*47b0*/  MEMBAR.ALL.CTA ;  /* 0x0000000000007992 */ /* 0x0005ec0000008000 */
[----:B--2---:R-:W2:Y:S02]  /*47c0*/  FENCE.VIEW.ASYNC.S ;  /* 0x00000000000073c6 */ /* 0x004ea40000000000 */
[----:B--2---:R2:W-:Y:S01]  /*47d0*/  SYNCS.ARRIVE.TRANS64.RED.A1T0 RZ, [R0+URZ], RZ ;  /* 0x000000ff00ff79a7 */ /* 0x0045e200081004ff */
[----:B----4-:R-:W-:Y:S11]  /*47e0*/  LOP3.LUT P3, RZ, R22, 0x1, RZ, 0xc0, !PT ;  /* 0x0000000116ff7812 */ /* 0x010ff6000786c0ff */
[----:B------:R-:W-:Y:S02]  /*47f0*/  @!UPT UIADD3 URZ, UPT, UPT, URZ, URZ, URZ ;  /* 0x000000fffffff290 */ /* 0x000fe4000fffe0ff */
[----:B------:R-:W-:Y:S02]  /*4800*/  @P3 MOV R13, R20 ;  /* 0x00000014000d3202 */ /* 0x000fe40000000f00 */
[----:B------:R-:W-:Y:S01]  /*4810*/  @P3 LOP3.LUT R8, R21, 0xffff, RZ, 0xc0, !PT ;  /* 0x0000ffff15083812 */ /* 0x000fe200078ec0ff */
[----:B--2---:R-:W-:Y:S06]  /*4820*/  @!P0 BRA `(.L_x_94) ;  /* 0x0000000000a48947 */ /* 0x004fec0003800000 */
[----:B-1----:R-:W-:Y:S01]  /*4830*/  IMAD.HI.U32 R31, R24, R7, RZ ;  /* 0x00000007181f7227 */ /* 0x002fe200078e00ff */
[----:B------:R-:W-:Y:S02]  /*4840*/  ISETP.NE.AND P0, PT, R6, 0x1, PT ;  /* 0x000000010600780c */ /* 0x000fe40003f05270 */
[----:B------:R-:W-:Y:S01]  /*4850*/  ISETP.NE.AND P2, PT, R72, 0x1, PT ;  /* 0x000000014800780c */ /* 0x000fe20003f45270 */
[----:B---3--:R-:W-:Y:S01]  /*4860*/  IMAD.HI.U32 R34, R19, R16, RZ ;  /* 0x0000001013227227 */ /* 0x008fe200078e00ff */
[----:B------:R-:W-:Y:S02]  /*4870*/  SHF.R.U32.HI R31, RZ, R18, R31 ;  /* 0x00000012ff1f7219 */ /* 0x000fe4000001161f */
[----:B------:R-:W-:Y:S01]  /*4880*/  ISETP.NE.AND P5, PT, R2, 0x1, PT ;  /* 0x000000010200780c */ /* 0x000fe20003fa5270 */
[----:B------:R-:W-:Y:S01]  /*4890*/  IMAD.HI.U32 R36, R13, R16, RZ ;  /* 0x000000100d247227 */ /* 0x000fe200078e00ff */
[----:B------:R-:W-:Y:S02]  /*48a0*/  SHF.R.U32.HI R34, RZ, R17, R34 ;  /* 0x00000011ff227219 */ /* 0x000fe40000011622 */
[----:B------:R-:W-:Y:S01]  /*48b0*/  SEL R3, R24, R31, !P0 ;  /* 0x0000001f18037207 */ /* 0x000fe20004000000 */
[C---:B------:R-:W-:Y:S01]  /*48c0*/  IMAD.HI.U32 R31, R8.reuse, R7, RZ ;  /* 0x00000007081f7227 */ /* 0x040fe200078e00ff */
[----:B------:R-:W-:Y:S02]  /*48d0*/  SEL R11, R19, R34, !P5 ;  /* 0x00000022130b7207 */ /* 0x000fe40006800000 */
[----:B------:R-:W-:Y:S01]  /*48e0*/  SHF.R.U32.HI R36, RZ, R17, R36 ;  /* 0x00000011ff247219 */ /* 0x000fe20000011624 */
[----:B------:R-:W-:Y:S01]  /*48f0*/  IMAD.HI.U32 R38, R3, R4, RZ ;  /* 0x0000000403267227 */ /* 0x000fe200078e00ff */
[----:B------:R-:W-:Y:S03]  /*4900*/  SHF.R.U32.HI R31, RZ, R18, R31 ;  /* 0x00000012ff1f7219 */ /* 0x000fe6000001161f */
[----:B------:R-:W-:Y:S01]  /*4910*/  IMAD.HI.U32 R34, R11, R4, RZ ;  /* 0x000000040b227227 */ /* 0x000fe200078e00ff */
[----:B------:R-:W-:Y:S02]  /*4920*/  @P2 SHF.R.U32.HI R3, RZ, R5, R38 ;  /* 0x00000005ff032219 */ /* 0x000fe40000011626 */
[----:B------:R-:W-:Y:S02]  /*4930*/  SEL R9, R8, R31, !P0 ;  /* 0x0000001f08097207 */ /* 0x000fe40004000000 */
[----:B------:R-:W-:Y:S01]  /*4940*/  @P2 SHF.R.U32.HI R11, RZ, R5, R34 ;  /* 0x00000005ff0b2219 */ /* 0x000fe20000011622 */
[C---:B------:R-:W-:Y:S01]  /*4950*/  IMAD R10, R72.reuse, R3, RZ ;  /* 0x00000003480a7224 */ /* 0x040fe200078e02ff */
[----:B------:R-:W-:Y:S01]  /*4960*/  SEL R3, R13, R36, !P5 ;  /* 0x000000240d037207 */ /* 0x000fe20006800000 */
[C---:B------:R-:W-:Y:S03]  /*4970*/  IMAD.HI.U32 R14, R9.reuse, R4, RZ ;  /* 0x00000004090e7227 */ /* 0x040fe600078e00ff */
[----:B------:R-:W-:Y:S01]  /*4980*/  ISETP.GE.AND P0, PT, R9, R10, PT ;  /* 0x0000000a0900720c */ /* 0x000fe20003f06270 */
[C---:B------:R-:W-:Y:S01]  /*4990*/  IMAD R12, R72.reuse, R11, RZ ;  /* 0x0000000b480c7224 */ /* 0x040fe200078e02ff */
[-C--:B------:R-:W-:Y:S04]  /*49a0*/  SHF.R.U32.HI R14, RZ, R5.reuse, R14 ;  /* 0x00000005ff0e7219 */ /* 0x080fe8000001160e */
[----:B------:R-:W-:Y:S02]  /*49b0*/  ISETP.GE.OR P0, PT, R3, R12, P0 ;  /* 0x0000000c0300720c */ /* 0x000fe40000706670 */
[----:B------:R-:W-:Y:S05]  /*49c0*/  SEL R15, R9, R14, !P2 ;  /* 0x0000000e090f7207 */ /* 0x000fea0005000000 */
[----:B------:R-:W-:Y:S04]  /*49d0*/  IMAD.MOV R14, RZ, RZ, -R15 ;  /* 0x000000ffff0e7224 */ /* 0x000fe800078e0a0f */
[----:B------:R-:W-:Y:S02]  /*49e0*/  IMAD R14, R72, R14, R9 ;  /* 0x0000000e480e7224 */ /* 0x000fe400078e0209 */
[C---:B------:R-:W-:Y:S05]  /*49f0*/  @!P0 IMAD.HI.U32 R10, R3.reuse, R4, RZ ;  /* 0x00000004030a8227 */ /* 0x040fea00078e00ff */
[----:B------:R-:W-:Y:S04]  /*4a00*/  @!P0 SHF.R.U32.HI R10, RZ, R5, R10 ;  /* 0x00000005ff0a8219 */ /* 0x000fe8000001160a */
[----:B------:R-:W-:Y:S01]  /*4a10*/  @!P0 SEL R0, R3, R10, !P2 ;  /* 0x0000000a03008207 */ /* 0x000fe20005000000 */
[----:B------:R-:W-:Y:S03]  /*4a20*/  IMAD.MOV R10, RZ, RZ, -R3 ;  /* 0x000000ffff0a7224 */ /* 0x000fe600078e0a03 */
[----:B------:R-:W-:Y:S01]  /*4a30*/  @!P0 IADD3 R15, PT, PT, R15, -R0, RZ ;  /* 0x800000000f0f8210 */ /* 0x000fe20007ffe0ff */
[----:B------:R-:W-:Y:S01]  /*4a40*/  @!P0 IMAD R0, R11, R14, R0 ;  /* 0x0000000e0b008224 */ /* 0x000fe200078e0200 */
[----:B------:R-:W-:Y:S01]  /*4a50*/  IADD3 R11, PT, PT, -R9, RZ, RZ ;  /* 0x000000ff090b7210 */ /* 0x000fe20007ffe1ff */
[----:B------:R-:W-:Y:S02]  /*4a60*/  IMAD R13, R2, R10, R13 ;  /* 0x0000000a020d7224 */ /* 0x000fe400078e020d */
[----:B------:R-:W-:Y:S02]  /*4a70*/  @!P0 IMAD R9, R15, R72, R3 ;  /* 0x000000480f098224 */ /* 0x000fe400078e0203 */
[----:B------:R-:W-:Y:S02]  /*4a80*/  @!P0 IMAD.MOV.U32 R3, RZ, RZ, R0 ;  /* 0x000000ffff038224 */ /* 0x000fe400078e0000 */
[----:B------:R-:W-:Y:S02]  /*4a90*/  IMAD R8, R6, R11, R8 ;  /* 0x0000000b06087224 */ /* 0x000fe400078e0208 */
[----:B------:R-:W-:Y:S02]  /*4aa0*/  IMAD R13, R3, R2, R13 ;  /* 0x00000002030d7224 */ /* 0x000fe400078e020d */
[----:B------:R-:W-:Y:S02]  /*4ab0*/  IMAD R8, R9, R6, R8 ;  /* 0x0000000609087224 */ /* 0x000fe400078e0208 */
.L_x_94:
[----:B------:R-:W-:Y:S05]  /*4ac0*/  BRA.U UP1, `(.L_x_95) ;  /* 0x0000000101107547 */ /* 0x000fea000b800000 */
[----:B------:R-:W-:Y:S04]  /*4ad0*/  MOV R0, UR7 ;  /* 0x0000000700007c02 */ /* 0x000fe80008000f00 */
[----:B------:R-:W-:Y:S04]  /*4ae0*/  SHF.L.U32 R3, R0, 0x1f, RZ ;  /* 0x0000001f00037819 */ /* 0x000fe800000006ff */
[----:B------:R-:W2:Y:S02]  /*4af0*/  SYNCS.PHASECHK.TRANS64.TRYWAIT P0, [UR6+0xb8], R3 ;  /* 0x0000b803ff0075a7 */ /* 0x000ea40008001106 */
[----:B--2---:R-:W-:Y:S05]  /*4b00*/  @!P0 BRA `(.L_x_96) ;  /* 0x0000003400688947 */ /* 0x004fea0003800000 */
.L_x_95:
[----:B------:R-:W-:Y:S05]  /*4b10*/  BRA.U !UP3, `(.L_x_97) ;  /* 0x000000010b347547 */ /* 0x000fea000b800000 */
[----:B------:R-:W-:Y:S01]  /*4b20*/  UPLOP3.LUT UP0, UPT, UPT, UPT, UP2, 0x80, 0x8 ;  /* 0x000000000008789c */ /* 0x000fe20003f0f020 */
[----:B--2---:R-:W-:Y:S02]  /*4b30*/  HFMA2 R0, -RZ, RZ, 0, 5.9604644775390625e-08 ;  /* 0x00000001ff007431 */ /* 0x004fe400000001ff */
[----:B------:R-:W-:Y:S03]  /*4b40*/  IMAD.MOV.U32 R167, RZ, RZ, 0x1 ;  /* 0x00000001ffa77424 */ /* 0x000fe600078e00ff */
[----:B------:R-:W-:Y:S05]  /*4b50*/  PLOP3.LUT P0, PT, PT, PT, UP0, 0x80, 0x8 ;  /* 0x000000000008781c */ /* 0x000fea0003f0f008 */
[----:B------:R-:W2:Y:S01]  /*4b60*/  @UP0 LDCU.64 UR10, c[0x0][0x888] ;  /* 0x00011100ff0a07ac */ /* 0x000ea20008000a00 */
[----:B------:R-:W-:Y:S07]  /*4b70*/  @UP0 UIMAD UR8, UR36, UR4, URZ ;  /* 0x00000004240802a4 */ /* 0x000fee000f8e02ff */
[----:B------:R-:W-:Y:S01]  /*4b80*/  @!P0 PRMT R167, R0, 0x7610, R167 ;  /* 0x0000761000a78816 */ /* 0x000fe200000000a7 */
[----:B--2---:R-:W-:Y:S03]  /*4b90*/  @UP0 UIMAD.WIDE UR10, UR8, 0x4, UR10 ;  /* 0x00000004080a08a5 */ /* 0x004fe6000f8e020a */
[----:B------:R-:W2:Y:S03]  /*4ba0*/  @!UP0 LDCU UR8, c[0x0][0x880] ;  /* 0x00011000ff0887ac */ /* 0x000ea60008000800 */
[----:B------:R-:W-:Y:S01]  /*4bb0*/  IMAD.U32 R10, RZ, RZ, UR10 ;  /* 0x0000000aff0a7e24 */ /* 0x000fe2000f8e00ff */
[----:B------:R-:W-:Y:S05]  /*4bc0*/  MOV R11, UR11 ;  /* 0x0000000b000b7c02 */ /* 0x000fea0008000f00 */
[----:B-----5:R4:W5:Y:S02]  /*4bd0*/  @P0 LDG.E R80, desc[UR40][R10.64] ;  /* 0x000000280a500981 */ /* 0x020964000c1e1900 */
[----:B--2-4-:R-:W-:Y:S07]  /*4be0*/  @!P0 IMAD.U32 R80, RZ, RZ, UR8 ;  /* 0x00000008ff508e24 */ /* 0x014fee000f8e00ff */
.L_x_97:
[----:B-----5:R-:W-:Y:S01]  /*4bf0*/  @!P4 ISETP.EQ.AND P5, PT, R80, RZ, PT ;  /* 0x000000ff5000c20c */ /* 0x020fe20003fa2270 */
[----:B------:R-:W-:Y:S01]  /*4c00*/  @!UPT UIADD3 URZ, UPT, UPT, URZ, URZ, URZ ;  /* 0x000000fffffff290 */ /* 0x000fe2000fffe0ff */
[----:B------:R-:W-:Y:S11]  /*4c10*/  @!P4 BRA `(.L_x_98) ;  /* 0x000000000014c947 */ /* 0x000ff60003800000 */
[----:B------:R-:W-:Y:S02]  /*4c20*/  LOP3.LUT P0, RZ, R167, 0xff, RZ, 0xc0, !PT ;  /* 0x000000ffa7ff7812 */ /* 0x000fe4000780c0ff */
[----:B------:R-:W-:Y:S04]  /*4c30*/  PLOP3.LUT P5, PT, PT, PT, UP0, 0x80, 0x8 ;  /* 0x000000000008781c */ /* 0x000fe80003faf008 */
[----:B------:R-:W-:Y:S07]  /*4c40*/  PLOP3.LUT P5, PT, P5, PT, PT, 0x8, 0x80 ;  /* 0x000000000080781c */ /* 0x000fee0002fae170 */
[----:B------:R-:W-:Y:S11]  /*4c50*/  @P0 ISETP.EQ.AND P5, PT, R80, RZ, PT ;  /* 0x000000ff5000020c */ /* 0x000ff60003fa2270 */
[----:B------:R-:W-:Y:S02]  /*4c60*/  @!UPT UIADD3 URZ, UPT, UPT, URZ, URZ, URZ ;  /* 0x000000fffffff290 */ /* 0x000fe4000fffe0ff */
.L_x_98:
[----:B------:R-:W4:Y:S01]  /*4c70*/  SYNCS.PHASECHK.TRANS64.TRYWAIT P4, [UR6+0xa8], R26 ;  /* 0x0000a81aff0075a7 */ /* 0x000f220008081106 */
[----:B------:R-:W-:Y:S01]  /*4c80*/  @P3 SHF.R.U32.HI R27, RZ, 0x10, R21 ;  /* 0x00000010ff1b3819 */ /* 0x000fe20000011615 */
[----:B------:R-:W-:Y:S01]  /*4c90*/  VIADD R29, R29, 0x1 ;  /* 0x000000011d1d7836 */ /* 0x000fe20000000000 */
[----:B------:R-:W5:Y:S08]  /*4ca0*/  LDC.64 R14, c[0x0][0xb10] ;  /* 0x0002c400ff0e7b82 */ /* 0x000f700000000a00 */
[----:B------:R-:W1:Y:S08]  /*4cb0*/  LDC.64 R10, c[0x0][0xb18] ;  /* 0x0002c600ff0a7b82 */ /* 0x000e700000000a00 */
[----:B--2---:R-:W2:Y:S08]  /*4cc0*/  @!P1 LDC R0, c[0x0][0xb20] ;  /* 0x0002c800ff009b82 */ /* 0x004eb00000000800 */
[----:B------:R-:W3:Y:S01]  /*4cd0*/  @!P1 LDC R3, c[0x0][0xb0c] ;  /* 0x0002c300ff039b82 */ /* 0x000ee20000000800 */
[----:B-----5:R-:W-:Y:S05]  /*4ce0*/  @!P1 IMAD.HI.U32 R14, R13, R14, RZ ;  /* 0x0000000e0d0e9227 */ /* 0x020fea00078e00ff */
[----:B------:R-:W-:Y:S01]  /*4cf0*/  @!P1 SHF.R.U32.HI R14, RZ, R15, R14 ;  /* 0x0000000fff0e9219 */ /* 0x000fe2000001160e */
[----:B-1----:R-:W-:Y:S01]  /*4d00*/  @!P1 IMAD.HI.U32 R11, R8, R11, RZ ;  /* 0x0000000b080b9227 */ /* 0x002fe200078e00ff */
[----:B------:R-:W-:Y:S04]  /*4d10*/  @!P1 ISETP.NE.AND P0, PT, R10, 0x1, PT ;  /* 0x000000010a00980c */ /* 0x000fe80003f05270 */
[----:B--2---:R-:W-:Y:S02]  /*4d20*/  @!P1 SHF.R.U32.HI R9, RZ, R0, R11 ;  /* 0x00000000ff099219 */ /* 0x004fe4000001160b */
[----:B---3--:R-:W-:Y:S02]  /*4d30*/  @!P1 ISETP.NE.AND P2, PT, R3, 0x1, PT ;  /* 0x000000010300980c */ /* 0x008fe40003f45270 */
[----:B------:R-:W-:Y:S02]  /*4d40*/  @!P1 SEL R9, R8, R9, !P0 ;  /* 0x0000000908099207 */ /* 0x000fe40004000000 */
[----:B------:R-:W-:Y:S02]  /*4d50*/  ELECT P0, URZ, PT ;  /* 0x0000000000ff782f */ /* 0x000fe40003800000 */
[----:B------:R-:W-:Y:S05]  /*4d60*/  @!P1 SEL R14, R13, R14, !P2 ;  /* 0x0000000e0d0e9207 */ /* 0x000fea0005000000 */
[----:B------:R-:W-:Y:S02]  /*4d70*/  @!P1 IMAD.IADD R0, R9, 0x1, -R14 ;  /* 0x0000000109009824 */ /* 0x000fe400078e0a0e */
[----:B------:R-:W-:Y:S02]  /*4d80*/  @!P1 IMAD.IADD R9, R14, 0x1, -R9 ;  /* 0x000000010e099824 */ /* 0x000fe400078e0a09 */
[----:B------:R-:W-:Y:S02]  /*4d90*/  @!P1 IMAD R13, R0, R3, R13 ;  /* 0x00000003000d9224 */ /* 0x000fe400078e020d */
[----:B------:R-:W-:Y:S01]  /*4da0*/  @!P1 IMAD R8, R9, R10, R8 ;  /* 0x0000000a09089224 */ /* 0x000fe200078e0208 */
[----:B----4-:R-:W-:Y:S06]  /*4db0*/  @!P4 BRA `(.L_x_99) ;  /* 0x0000003000d4c947 */ /* 0x010fec0003800000 */
.L_x_165:
[----:B------:R-:W-:Y:S01]  /*4dc0*/  PLOP3.LUT P5, PT, P5, P0, PT, 0xf2, 0x2f ;  /* 0x00000000002f781c */ /* 0x000fe20002fa1e72 */
[----:B------:R-:W-:Y:S01]  /*4dd0*/  UMOV UR14, 0x0 ;  /* 0x00000000000e7882 */ /* 0x000fe20000000000 */
[----:B------:R-:W-:Y:S01]  /*4de0*/  LOP3.LUT R30, R30, 0x1, RZ, 0x3c, !PT ;  /* 0x000000011e1e7812 */ /* 0x000fe200078e3cff */
[----:B------:R-:W-:Y:S01]  /*4df0*/  UMOV UR15, 0x10000000 ;  /* 0x10000000000f7882 */ /* 0x000fe20000000000 */
[----:B------:R-:W-:Y:S01]  /*4e00*/  UMOV UR12, UR36 ;  /* 0x00000024000c7c82 */ /* 0x000fe20008000000 */
[----:B------:R-:W-:Y:S08]  /*4e10*/  @P3 R2UR UR36, R27 ;  /* 0x000000001b2432ca */ /* 0x000ff000000e0000 */
[----:B-1----:R-:W-:Y:S01]  /*4e20*/  @!P5 IADD3 R3, P0, PT, R32, 0x580, RZ ;  /* 0x000005802003d810 */ /* 0x002fe20007f1e0ff */
[----:B------:R-:W-:Y:S01]  /*4e30*/  @!P5 IMAD.SHL.U32 R166, R166, 0x40, RZ ;  /* 0x00000040a6a6d824 */ /* 0x000fe200078e00ff */
[----:B------:R-:W-:Y:S01]  /*4e40*/  VOTEU.ALL UP1, P5 ;  /* 0x0000000000ff7886 */ /* 0x000fe20002820000 */
[----:B------:R-:W-:Y:S01]  /*4e50*/  @!P5 IMAD.SHL.U32 R165, R165, 0x80, RZ ;  /* 0x00000080a5a5d824 */ /* 0x000fe200078e00ff */
[----:B------:R-:W-:Y:S01]  /*4e60*/  @!P5 R2UR UR9, R3 ;  /* 0x000000000309d2ca */ /* 0x000fe200000e0000 */
[----:B------:R-:W-:Y:S01]  /*4e70*/  @!P5 IMAD.X R0, RZ, RZ, R33, P0 ;  /* 0x000000ffff00d224 */ /* 0x000fe200000e0621 */
[----:B------:R-:W-:Y:S01]  /*4e80*/  @!P5 R2UR UR10, R166 ;  /* 0x00000000a60ad2ca */ /* 0x000fe200000e0000 */
[----:B------:R-:W-:Y:S01]  /*4e90*/  IMAD.IADD R166, R8, 0x1, R145 ;  /* 0x0000000108a67824 */ /* 0x000fe200078e0291 */
[----:B------:R-:W-:Y:S01]  /*4ea0*/  @!P5 R2UR UR11, R165 ;  /* 0x00000000a50bd2ca */ /* 0x000fe200000e0000 */
[----:B------:R-:W-:Y:S01]  /*4eb0*/  IMAD.IADD R165, R13, 0x1, R164 ;  /* 0x000000010da57824 */ /* 0x000fe200078e02a4 */
[----:B------:R-:W-:Y:S02]  /*4ec0*/  @!P5 R2UR UR8, R0 ;  /* 0x000000000008d2ca */ /* 0x000fe400000e0000 */
[C---:B------:R-:W-:Y:S04]  /*4ed0*/  ISETP.NE.AND P0, PT, R29.reuse, 0x2, PT ;  /* 0x000000021d00780c */ /* 0x040fe80003f05270 */
[----:B------:R-:W-:Y:S01]  /*4ee0*/  SEL R3, RZ, 0x1, P0 ;  /* 0x00000001ff037807 */ /* 0x000fe20000000000 */
[----:B------:R-:W-:Y:S01]  /*4ef0*/  IMAD.U32 R10, RZ, RZ, UR9 ;  /* 0x00000009ff0a7e24 */ /* 0x000fe2000f8e00ff */
[----:B------:R-:W-:Y:S01]  /*4f00*/  @!UP1 UIADD3 UR9, UPT, UPT, UR6, 0xa0, URZ ;  /* 0x000000a006099890 */ /* 0x000fe2000fffe0ff */
[----:B------:R-:W-:Y:S02]  /*4f10*/  SEL R29, R29, RZ, P0 ;  /* 0x000000ff1d1d7207 */ /* 0x000fe40000000000 */
[----:B------:R-:W-:Y:S02]  /*4f20*/  LOP3.LUT R28, R28, R3, RZ, 0x3c, !PT ;  /* 0x000000031c1c7212 */ /* 0x000fe400078e3cff */
[----:B------:R-:W-:Y:S01]  /*4f30*/  IMAD.U32 R11, RZ, RZ, UR8 ;  /* 0x00000008ff0b7e24 */ /* 0x000fe2000f8e00ff */
[----:B------:R-:W-:Y:S01]  /*4f40*/  @!P5 R2UR UR16, R10 ;  /* 0x000000000a10d2ca */ /* 0x000fe200000e0000 */
[----:B------:R-:W-:Y:S01]  /*4f50*/  @!UP1 UIADD3 UR8, UPT, UPT, UR6, 0x200, URZ ;  /* 0x0000020006089890 */ /* 0x000fe2000fffe0ff */
[----:B------:R-:W-:Y:S02]  /*4f60*/  VOTEU.ALL UP1, P5 ;  /* 0x0000000000ff7886 */ /* 0x000fe40002820000 */
[----:B------:R-:W-:Y:S11]  /*4f70*/  @!P5 R2UR UR17, R11 ;  /* 0x000000000b11d2ca */ /* 0x000ff600000e0000 */
[----:B------:R-:W-:Y:S02]  /*4f80*/  @!UPT UIADD3 URZ, UPT, UPT, URZ, URZ, URZ ;  /* 0x000000fffffff290 */ /* 0x000fe4000fffe0ff */
[----:B------:R2:W-:Y:S01]  /*4f90*/  @!UP1 UTMALDG.3D [UR8], [UR16], desc[UR14] ;  /* 0x00000e08100095b4 */ /* 0x0005e20008011000 */
[----:B------:R2:W-:Y:S01]  /*4fa0*/  @!P5 SYNCS.ARRIVE.TRANS64.RED.A0TR RZ, [UR6+0xa0], R25 ;  /* 0x0000a019ffffd9a7 */ /* 0x0005e20008300406 */
[----:B------:R-:W-:Y:S01]  /*4fb0*/  UPLOP3.LUT UP1, UPT, UPT, UPT, UPT, 0x80, 0x8 ;  /* 0x000000000008789c */ /* 0x000fe20003f2f070 */
[----:B------:R-:W-:Y:S01]  /*4fc0*/  SYNCS.ARRIVE.TRANS64.RED.A1T0 RZ, [UR37], RZ ;  /* 0x000000ffffff79a7 */ /* 0x000fe20008100425 */
[----:B------:R-:W-:Y:S09]  /*4fd0*/  @P3 BRA `(.L_x_100) ;  /* 0xfffffff400b43947 */ /* 0x000ff2000383ffff */
[----:B------:R-:W-:Y:S07]  /*4fe0*/  MOV R0, UR6 ;  /* 0x0000000600007c02 */ /* 0x000fee0008000f00 */
.L_x_101:
[----:B-1----:R-:W-:-:S04]  /*4ff0*/  SHF.L.U32 R3, R30, 0x1f, RZ ;  /* 0x0000001f1e037819 */ /* 0x002fc800000006ff */
[----:B------:R1:W3:Y:S03]  /*5000*/  SYNCS.PHASECHK.TRANS64.TRYWAIT P0, [R0+URZ+0xa8], R3 ;  /* 0x0000a803000075a7 */ /* 0x0002e600080011ff */
[----:B---3--:R-:W-:Y:S05]  /*5010*/  @!P0 NANOSLEEP.SYNCS 0x989680 ;  /* 0x009896800000895d */ /* 0x008fea0003900000 */
[----:B------:R-:W3:Y:S02]  /*5020*/  @!P0 SYNCS.PHASECHK.TRANS64 P0, [R0+URZ+0xa8], R3 ;  /* 0x0000a803000085a7 */ /* 0x000ee400080010ff */
[----:B--23--:R-:W-:Y:S05]  /*5030*/  @P0 EXIT ;  /* 0x000000000000094d */ /* 0x00cfea0003800000 */
[----:B------:R-:W-:Y:S05]  /*5040*/  BRA `(.L_x_101) ;  /* 0xfffffffc00e87947 */ /* 0x000fea000383ffff */
.L_x_92:
[----:B------:R-:W-:-:S06]  /*5050*/  UISETP.GE.AND UP1, UPT, UR10, 0x4, UPT ;  /* 0x000000040a00788c */ /* 0x000fcc000bf26270 */
[----:B------:R-:W-:-:S13]  /*5060*/  PLOP3.LUT P0, PT, PT, PT, UP1, 0x80, 0x8 ;  /* 0x000000000008781c */ /* 0x000fda0003f0f018 */
[----:B------:R-:W-:Y:S05]  /*5070*/  @!P0 EXIT ;  /* 0x000000000000894d */ /* 0x000fea0003800000 */
[----:B------:R-:W-:Y:S01]  /*5080*/  BAR.SYNC.DEFER_BLOCKING 0x6, 0xa0 ;  /* 0x0182800000007b1d */ /* 0x000fe20000010000 */
[C---:B------:R-:W-:Y:S01]  /*5090*/  IMAD.SHL.U32 R179, R175.reuse, 0x40, RZ ;  /* 0x00000040afb37824 */ /* 0x040fe200078e00ff */
[C---:B------:R-:W-:Y:S01]  /*50a0*/  R2P PR, R175.reuse, 0x6 ;  /* 0x00000006af007804 */ /* 0x040fe20000000000 */
[C---:B------:R-:W-:Y:S01]  /*50b0*/  IMAD.SHL.U32 R2, R175.reuse, 0x8, RZ ;  /* 0x00000008af027824 */ /* 0x040fe200078e00ff */
[----:B------:R-:W-:Y:S01]  /*50c0*/  SHF.L.U32 R79, R175, 0x10, RZ ;  /* 0x00000010af4f7819 */ /* 0x000fe200000006ff */
[----:B------:R-:W-:Y:S01]  /*50d0*/  IMAD.MOV.U32 R178, RZ, RZ, 0x10 ;  /* 0x00000010ffb27424 */ /* 0x000fe200078e00ff */
[----:B------:R-:W-:Y:S01]  /*50e0*/  UMOV UR43, 0x400 ;  /* 0x00000400002b7882 */ /* 0x000fe20000000000 */
[----:B------:R-:W-:Y:S01]  /*50f0*/  LOP3.LUT R3, R179, 0x180, RZ, 0xc0, !PT ;  /* 0x00000180b3037812 */ /* 0x000fe200078ec0ff */
[----:B------:R-:W-:Y:S01]  /*5100*/  ULEA UR43, UR37, UR43, 0x18 ;  /* 0x0000002b252b7291 */ /* 0x000fe2000f8ec0ff */
[----:B------:R-:W1:Y:S01]  /*5110*/  LDC R173, c[0x0][0x370] ;  /* 0x0000dc00ffad7b82 */ /* 0x000e620000000800 */
[----:B------:R-:W-:Y:S01]  /*5120*/  SEL R178, R178, 0xfffffff0, !P1 ;  /* 0xfffffff0b2b27807 */ /* 0x000fe20004800000 */
[----:B------:R-:W-:Y:S01]  /*5130*/  HFMA2 R188, -RZ, RZ, 0, 0 ;  /* 0x00000000ffbc7431 */ /* 0x000fe200000001ff */
[----:B------:R-:W-:Y:S01]  /*5140*/  LOP3.LUT R2, R3, 0x30, R2, 0xf8, !PT ;  /* 0x0000003003027812 */ /* 0x000fe200078ef802 */
[----:B------:R-:W-:Y:S01]  /*5150*/  UIADD3 UR4, UPT, UPT, UR43, 0x2200, URZ ;  /* 0x000022002b047890 */ /* 0x000fe2000fffe0ff */
[----:B------:R-:W-:Y:S01]  /*5160*/  LOP3.LUT R79, R79, 0x600000, RZ, 0xc0, !PT ;  /* 0x006000004f4f7812 */ /* 0x000fe200078ec0ff */
[----:B------:R-:W-:Y:S01]  /*5170*/  IMAD.MOV.U32 R76, RZ, RZ, RZ ;  /* 0x000000ffff4c7224 */ /* 0x000fe200078e00ff */
[----:B------:R-:W-:Y:S01]  /*5180*/  LOP3.LUT R179, R2, 0x1e40, R179, 0xf8, !PT ;  /* 0x00001e4002b37812 */ /* 0x000fe200078ef8b3 */
[----:B------:R-:W2:Y:S01]  /*5190*/  LDC R74, c[0x0][0xb0c] ;  /* 0x0002c300ff4a7b82 */ /* 0x000ea20000000800 */
[----:B------:R-:W-:Y:S01]  /*51a0*/  IMAD.MOV.U32 R2, RZ, RZ, 0x20 ;  /* 0x00000020ff027424 */ /* 0x000fe200078e00ff */
[----:B------:R-:W-:Y:S01]  /*51b0*/  CS2R R182, SRZ ;  /* 0x0000000000b67805 */ /* 0x000fe2000001ff00 */
[----:B------:R-:W-:Y:S01]  /*51c0*/  IMAD.MOV.U32 R184, RZ, RZ, RZ ;  /* 0x000000ffffb87224 */ /* 0x000fe200078e00ff */
[----:B------:R-:W3:Y:S01]  /*51d0*/  LDCU.64 UR46, c[0x0][0x348] ;  /* 0x00006900ff2e77ac */ /* 0x000ee20008000a00 */
[----:B------:R-:W-:Y:S01]  /*51e0*/  VIADD R3, R179, UR43 ;  /* 0x0000002bb3037c36 */ /* 0x000fe20008000000 */
[----:B------:R-:W-:Y:S01]  /*51f0*/  SEL R2, R2, 0xffffffe0, !P2 ;  /* 0xffffffe002027807 */ /* 0x000fe20005000000 */
[----:B------:R-:W4:Y:S01]  /*5200*/  LDS R0, [UR43+0x170] ;  /* 0x0001702bff007984 */ /* 0x000f220008000800 */
[----:B------:R-:W1:Y:S01]  /*5210*/  LDC R172, c[0x0][0xb20] ;  /* 0x0002c800ffac7b82 */ /* 0x000e620000000800 */
[----:B------:R-:W-:Y:S01]  /*5220*/  IMAD.U32 R185, RZ, RZ, UR4 ;  /* 0x00000004ffb97e24 */ /* 0x000fe2000f8e00ff */
[----:B------:R-:W-:Y:S01]  /*5230*/  SHF.R.U32.HI R5, RZ, 0x4, R2 ;  /* 0x00000004ff057819 */ /* 0x000fe20000011602 */
[--C-:B------:R-:W-:Y:S01]  /*5240*/  IMAD.IADD R177, R2, 0x1, R3.reuse ;  /* 0x0000000102b17824 */ /* 0x100fe200078e0203 */
[----:B------:R-:W1:Y:S02]  /*5250*/  LDCU.64 UR38, c[0x0][0x888] ;  /* 0x00011100ff2677ac */ /* 0x000e640008000a00 */
[C---:B------:R-:W-:Y:S01]  /*5260*/  LEA.HI R176, R178.reuse, R5, RZ, 0x1c ;  /* 0x00000005b2b07211 */ /* 0x040fe200078fe0ff */
[----:B------:R-:W-:Y:S01]  /*5270*/  IMAD.IADD R178, R178, 0x1, R3 ;  /* 0x00000001b2b27824 */ /* 0x000fe200078e0203 */
[----:B------:R-:W1:Y:S01]  /*5280*/  LDC R73, c[0x0][0xb30] ;  /* 0x0002cc00ff497b82 */ /* 0x000e620000000800 */
[----:B------:R-:W-:Y:S01]  /*5290*/  UIADD3 UR42, UPT, UPT, UR43, 0x200, URZ ;  /* 0x000002002b2a7890 */ /* 0x000fe2000fffe0ff */
[----:B------:R-:W-:-:S06]  /*52a0*/  LEA R176, R176, R3, 0x4 ;  /* 0x00000003b0b07211 */ /* 0x000fcc00078e20ff */
[----:B------:R-:W1:Y:S08]  /*52b0*/  LDC.64 R158, c[0x0][0xb10] ;  /* 0x0002c400ff9e7b82 */ /* 0x000e700000000a00 */
[----:B------:R-:W1:Y:S08]  /*52c0*/  LDC.64 R70, c[0x0][0xb18] ;  /* 0x0002c600ff467b82 */ /* 0x000e700000000a00 */
[----:B------:R-:W1:Y:S01]  /*52d0*/  LDC.64 R154, c[0x0][0x888] ;  /* 0x00022200ff9a7b82 */ /* 0x000e620000000a00 */
[----:B----4-:R-:W-:-:S07]  /*52e0*/  IMAD.IADD R79, R0, 0x1, R79 ;  /* 0x00000001004f7824 */ /* 0x010fce00078e024f */
[----:B------:R-:W4:Y:S08]  /*52f0*/  LDC.64 R68, c[0x0][0xb28] ;  /* 0x0002ca00ff447b82 */ /* 0x000f300000000a00 */
[----:B------:R-:W1:Y:S08]  /*5300*/  LDC.64 R156, c[0x0][0x890] ;  /* 0x00022400ff9c7b82 */ /* 0x000e700000000a00 */
[----:B------:R-:W1:Y:S08]  /*5310*/  LDC.64 R152, c[0x0][0x8b0] ;  /* 0x00022c00ff987b82 */ /* 0x000e700000000a00 */
[----:B------:R-:W1:Y:S08]  /*5320*/  LDC.64 R146, c[0x0][0x8a8] ;  /* 0x00022a00ff927b82 */ /* 0x000e700000000a00 */
[----:B--23--:R-:W1:Y:S02]  /*5330*/  LDC R174, c[0x0][0x374] ;  /* 0x0000dd00ffae7b82 */ /* 0x00ce640000000800 */
.L_x_119:
[C---:B------:R-:W-:Y:S02]  /*5340*/  LEA R0, R188.reuse, UR43, 0x3 ;  /* 0x0000002bbc007c11 */ /* 0x040fe4000f8e18ff */
[----:B------:R-:W-:Y:S02]  /*5350*/  SHF.L.U32 R3, R183, 0x1f, RZ ;  /* 0x0000001fb7037819 */ /* 0x000fe400000006ff */
[----:B------:R-:W-:Y:S02]  /*5360*/  LEA R16, R188, UR43, 0x4 ;  /* 0x0000002bbc107c11 */ /* 0x000fe4000f8e20ff */
[----:B--2---:R-:W2:Y:S02]  /*5370*/  SYNCS.PHASECHK.TRANS64.TRYWAIT P0, [R0+URZ+0xc0], R3 ;  /* 0x0000c003000075a7 */ /* 0x004ea400080011ff */
[----:B--23--:R-:W-:Y:S05]  /*5380*/  @!P0 BRA `(.L_x_102) ;  /* 0x0000002c00788947 */ /* 0x00cfea0003800000 */
.L_x_166:
[----:B------:R-:W3:Y:S01]  /*5390*/  LDC.64 R12, c[0x0][0xb10] ;  /* 0x0002c400ff0c7b82 */ /* 0x000ee20000000a00 */
[----:B------:R-:W4:Y:S01]  /*53a0*/  LDS.128 R16, [R16+0x150] ;  /* 0x0001500010107984 */ /* 0x000f220000000c00 */
[----:B-1----:R-:W-:Y:S01]  /*53b0*/  ISETP.NE.AND P1, PT, R73, 0x1, PT ;  /* 0x000000014900780c */ /* 0x002fe20003f25270 */
[----:B--2---:R-:W-:Y:S01]  /*53c0*/  VIADD R0, R0, 0xd0 ;  /* 0x000000d000007836 */ /* 0x004fe20000000000 */
[----:B------:R-:W-:Y:S04]  /*53d0*/  ISETP.GE.AND P0, PT, R72, 0x1, PT ;  /* 0x000000014800780c */ /* 0x000fe80003f06270 */
[----:B------:R-:W1:Y:S01]  /*53e0*/  LDC.64 R10, c[0x0][0xb18] ;  /* 0x0002c600ff0a7b82 */ /* 0x000e620000000a00 */
[----:B------:R-:W-:Y:S01]  /*53f0*/  PRMT R0, RZ, 0x654, R0 ;  /* 0x00000654ff007816 */ /* 0x000fe20000000000 */
[----:B------:R-:W-:Y:S01]  /*5400*/  @!PT LDS RZ, [RZ] ;  /* 0x00000000fffff984 */ /* 0x000fe20000000800 */
[----:B------:R-:W-:Y:S01]  /*5410*/  @!PT LDS RZ, [RZ] ;  /* 0x00000000fffff984 */ /* 0x000fe20000000800 */
[----:B------:R-:W-:Y:S01]  /*5420*/  @!PT LDS RZ, [RZ] ;  /* 0x00000000fffff984 */ /* 0x000fe20000000800 */
[----:B------:R-:W-:Y:S01]  /*5430*/  @!PT LDS RZ, [RZ] ;  /* 0x00000000fffff984 */ /* 0x000fe20000000800 */
[----:B------:R2:W-:Y:S06]  /*5440*/  MEMBAR.ALL.CTA ;  /* 0x0000000000007992 */ /* 0x0005ec0000008000 */
[----:B--2---:R-:W2:Y:S01]  /*5450*/  FENCE.VIEW.ASYNC.S ;  /* 0x00000000000073c6 */ /* 0x004ea20000000000 */
[----:B------:R-:W1:Y:S08]  /*5460*/  @!P1 LDC R14, c[0x0][0xb20] ;  /* 0x0002c800ff0e9b82 */ /* 0x000e700000000800 */
[----:B------:R-:W1:Y:S01]  /*5470*/  @!P1 LDC R9, c[0x0][0xb0c] ;  /* 0x0002c300ff099b82 */ /* 0x000e620000000800 */
[----:B--2---:R2:W-:Y:S01]  /*5480*/  SYNCS.ARRIVE.TRANS64.RED.A1T0 RZ, [R0+URZ], RZ ;  /* 0x000000ff00ff79a7 */ /* 0x0045e200081004ff */
[----:B----4-:R-:W-:Y:S04]  /*5490*/  LOP3.LUT P4, RZ, R18, 0x1, RZ, 0xc0, !PT ;  /* 0x0000000112ff7812 */ /* 0x010fe8000788c0ff */
[----:B------:R-:W-:Y:S09]  /*54a0*/  P2R R186, PR, RZ, 0x10 ;  /* 0x00000010ffba7803 */ /* 0x000ff20000000000 */
[----:B------:R-:W-:Y:S02]  /*54b0*/  @P4 MOV R77, R16 ;  /* 0x00000010004d4202 */ /* 0x000fe40000000f00 */
[----:B------:R-:W-:Y:S01]  /*54c0*/  @P4 LOP3.LUT R75, R17, 0xffff, RZ, 0xc0, !PT ;  /* 0x0000ffff114b4812 */ /* 0x000fe200078ec0ff */
[----:B--23--:R-:W-:Y:S06]  /*54d0*/  @!P0 BRA `(.L_x_103) ;  /* 0x0000000000a48947 */ /* 0x00cfec0003800000 */
[----:B------:R-:W-:Y:S01]  /*54e0*/  IMAD.HI.U32 R21, R174, R71, RZ ;  /* 0x00000047ae157227 */ /* 0x000fe200078e00ff */
[----:B------:R-:W-:Y:S02]  /*54f0*/  ISETP.NE.AND P0, PT, R70, 0x1, PT ;  /* 0x000000014600780c */ /* 0x000fe40003f05270 */
[----:B------:R-:W-:Y:S01]  /*5500*/  ISETP.NE.AND P2, PT, R72, 0x1, PT ;  /* 0x000000014800780c */ /* 0x000fe20003f45270 */
[----:B------:R-:W-:Y:S01]  /*5510*/  IMAD.HI.U32 R20, R173, R158, RZ ;  /* 0x0000009ead147227 */ /* 0x000fe200078e00ff */
[----:B------:R-:W-:Y:S02]  /*5520*/  SHF.R.U32.HI R21, RZ, R172, R21 ;  /* 0x000000acff157219 */ /* 0x000fe40000011615 */
[----:B------:R-:W-:Y:S01]  /*5530*/  ISETP.NE.AND P3, PT, R74, 0x1, PT ;  /* 0x000000014a00780c */ /* 0x000fe20003f65270 */
[----:B------:R-:W-:Y:S01]  /*5540*/  IMAD.HI.U32 R24, R77, R158, RZ ;  /* 0x0000009e4d187227 */ /* 0x000fe200078e00ff */
[----:B------:R-:W-:Y:S02]  /*5550*/  SHF.R.U32.HI R20, RZ, R159, R20 ;  /* 0x0000009fff147219 */ /* 0x000fe40000011614 */
[----:B------:R-:W-:Y:S01]  /*5560*/  SEL R3, R174, R21, !P0 ;  /* 0x00000015ae037207 */ /* 0x000fe20004000000 */
[----:B------:R-:W-:Y:S01]  /*5570*/  IMAD.HI.U32 R21, R75, R71, RZ ;  /* 0x000000474b157227 */ /* 0x000fe200078e00ff */
[----:B------:R-:W-:Y:S02]  /*5580*/  SEL R7, R173, R20, !P3 ;  /* 0x00000014ad077207 */ /* 0x000fe40005800000 */
[----:B------:R-:W-:Y:S01]  /*5590*/  SHF.R.U32.HI R24, RZ, R159, R24 ;  /* 0x0000009fff187219 */ /* 0x000fe20000011618 */
[-C--:B------:R-:W-:Y:S04]  /*55a0*/  IMAD.HI.U32 R20, R3, R68.reuse, RZ ;  /* 0x0000004403147227 */ /* 0x080fe800078e00ff */
[----:B------:R-:W-:Y:S01]  /*55b0*/  IMAD.HI.U32 R22, R7, R68, RZ ;  /* 0x0000004407167227 */ /* 0x000fe200078e00ff */
[-C--:B------:R-:W-:Y:S02]  /*55c0*/  @P2 SHF.R.U32.HI R3, RZ, R69.reuse, R20 ;  /* 0x00000045ff032219 */ /* 0x080fe40000011614 */
[----:B------:R-:W-:Y:S02]  /*55d0*/  SHF.R.U32.HI R20, RZ, R172, R21 ;  /* 0x000000acff147219 */ /* 0x000fe40000011615 */
[----:B------:R-:W-:Y:S01]  /*55e0*/  @P2 SHF.R.U32.HI R7, RZ, R69, R22 ;  /* 0x00000045ff072219 */ /* 0x000fe20000011616 */
[C---:B------:R-:W-:Y:S01]  /*55f0*/  IMAD R2, R72.reuse, R3, RZ ;  /* 0x0000000348027224 */ /* 0x040fe200078e02ff */
[----:B------:R-:W-:Y:S02]  /*5600*/  SEL R5, R75, R20, !P0 ;  /* 0x000000144b057207 */ /* 0x000fe40004000000 */
[----:B------:R-:W-:Y:S01]  /*5610*/  SEL R3, R77, R24, !P3 ;  /* 0x000000184d037207 */ /* 0x000fe20005800000 */
[----:B------:R-:W-:Y:S01]  /*5620*/  IMAD R4, R72, R7, RZ ;  /* 0x0000000748047224 */ /* 0x000fe200078e02ff */
[C---:B------:R-:W-:Y:S01]  /*5630*/  ISETP.GE.AND P0, PT, R5.reuse, R2, PT ;  /* 0x000000020500720c */ /* 0x040fe20003f06270 */
[----:B------:R-:W-:Y:S03]  /*5640*/  IMAD.HI.U32 R6, R5, R68, RZ ;  /* 0x0000004405067227 */ /* 0x000fe600078e00ff */
[----:B------:R-:W-:Y:S01]  /*5650*/  ISETP.GE.OR P0, PT, R3, R4, P0 ;  /* 0x000000040300720c */ /* 0x000fe20000706670 */
[----:B------:R-:W-:Y:S01]  /*5660*/  IMAD.MOV R4, RZ, RZ, -R3 ;  /* 0x000000ffff047224 */ /* 0x000fe200078e0a03 */
[-C--:B------:R-:W-:Y:S03]  /*5670*/  SHF.R.U32.HI R6, RZ, R69.reuse, R6 ;  /* 0x00000045ff067219 */ /* 0x080fe60000011606 */
[----:B------:R-:W-:Y:S01]  /*5680*/  IMAD R77, R74, R4, R77 ;  /* 0x000000044a4d7224 */ /* 0x000fe200078e024d */
[----:B------:R-:W-:Y:S05]  /*5690*/  SEL R15, R5, R6, !P2 ;  /* 0x00000006050f7207 */ /* 0x000fea0005000000 */
[----:B------:R-:W-:Y:S02]  /*56a0*/  IMAD.MOV R6, RZ, RZ, -R15 ;  /* 0x000000ffff067224 */ /* 0x000fe400078e0a0f */
[C---:B------:R-:W-:Y:S04]  /*56b0*/  @!P0 IMAD.HI.U32 R2, R3.reuse, R68, RZ ;  /* 0x0000004403028227 */ /* 0x040fe800078e00ff */
[----:B------:R-:W-:Y:S01]  /*56c0*/  IMAD R6, R72, R6, R5 ;  /* 0x0000000648067224 */ /* 0x000fe200078e0205 */
[----:B------:R-:W-:Y:S04]  /*56d0*/  @!P0 SHF.R.U32.HI R2, RZ, R69, R2 ;  /* 0x00000045ff028219 */ /* 0x000fe80000011602 */
[----:B------:R-:W-:Y:S02]  /*56e0*/  @!P0 SEL R0, R3, R2, !P2 ;  /* 0x0000000203008207 */ /* 0x000fe40005000000 */
[----:B------:R-:W-:Y:S02]  /*56f0*/  IADD3 R2, PT, PT, -R5, RZ, RZ ;  /* 0x000000ff05027210 */ /* 0x000fe40007ffe1ff */
[----:B------:R-:W-:Y:S01]  /*5700*/  @!P0 IADD3 R8, PT, PT, R15, -R0, RZ ;  /* 0x800000000f088210 */ /* 0x000fe20007ffe0ff */
[----:B------:R-:W-:Y:S02]  /*5710*/  @!P0 IMAD R0, R7, R6, R0 ;  /* 0x0000000607008224 */ /* 0x000fe400078e0200 */
[----:B------:R-:W-:Y:S02]  /*5720*/  IMAD R75, R70, R2, R75 ;  /* 0x00000002464b7224 */ /* 0x000fe400078e024b */
[----:B------:R-:W-:Y:S02]  /*5730*/  @!P0 IMAD R5, R8, R72, R3 ;  /* 0x0000004808058224 */ /* 0x000fe400078e0203 */
[----:B------:R-:W-:Y:S04]  /*5740*/  @!P0 IMAD.MOV.U32 R3, RZ, RZ, R0 ;  /* 0x000000ffff038224 */ /* 0x000fe800078e0000 */
[----:B------:R-:W-:Y:S02]  /*5750*/  IMAD R77, R3, R74, R77 ;  /* 0x0000004a034d7224 */ /* 0x000fe400078e024d */
[----:B------:R-:W-:Y:S07]  /*5760*/  IMAD R75, R5, R70, R75 ;  /* 0x00000046054b7224 */ /* 0x000fee00078e024b */
.L_x_103:
[----:B------:R-:W-:Y:S01]  /*5770*/  @!P1 IMAD.HI.U32 R0, R77, R12, RZ ;  /* 0x0000000c4d009227 */ /* 0x000fe200078e00ff */
[----:B-1----:R-:W-:Y:S01]  /*5780*/  @!P1 ISETP.NE.AND P0, PT, R10, 0x1, PT ;  /* 0x000000010a00980c */ /* 0x002fe20003f05270 */
[----:B------:R-:W-:Y:S01]  /*5790*/  ULOP3.LUT UP0, URZ, UR42, 0x1b0, URZ, 0xc0, !UPT ;  /* 0x000001b02aff7892 */ /* 0x000fe2000f80c0ff */
[----:B------:R-:W-:Y:S01]  /*57a0*/  @!P1 ISETP.NE.AND P2, PT, R9, 0x1, PT ;  /* 0x000000010900980c */ /* 0x000fe20003f45270 */
[----:B------:R-:W-:Y:S01]  /*57b0*/  @!P1 IMAD.HI.U32 R3, R75, R11, RZ ;  /* 0x0000000b4b039227 */ /* 0x000fe200078e00ff */
[----:B------:R-:W-:Y:S02]  /*57c0*/  @!P1 SHF.R.U32.HI R0, RZ, R13, R0 ;  /* 0x0000000dff009219 */ /* 0x000fe40000011600 */
[----:B------:R-:W-:Y:S01]  /*57d0*/  @P4 SHF.R.U32.HI R181, RZ, 0x10, R17 ;  /* 0x00000010ffb54819 */ /* 0x000fe20000011611 */
[----:B------:R-:W-:Y:S01]  /*57e0*/  VIADD R188, R188, 0x1 ;  /* 0x00000001bcbc7836 */ /* 0x000fe20000000000 */
[----:B------:R-:W-:Y:S02]  /*57f0*/  @!P1 SHF.R.U32.HI R2, RZ, R14, R3 ;  /* 0x0000000eff029219 */ /* 0x000fe40000011603 */
[----:B------:R-:W-:Y:S02]  /*5800*/  @!P1 SEL R3, R77, R0, !P2 ;  /* 0x000000004d039207 */ /* 0x000fe40005000000 */
[----:B------:R-:W-:Y:S05]  /*5810*/  @!P1 SEL R2, R75, R2, !P0 ;  /* 0x000000024b029207 */ /* 0x000fea0004000000 */
[----:B------:R-:W-:Y:S02]  /*5820*/  @!P1 IMAD.IADD R0, R2, 0x1, -R3 ;  /* 0x0000000102009824 */ /* 0x000fe400078e0a03 */
[----:B------:R-:W-:Y:S02]  /*5830*/  @!P1 IMAD.IADD R2, R3, 0x1, -R2 ;  /* 0x0000000103029824 */ /* 0x000fe400078e0a02 */
[----:B------:R-:W-:Y:S02]  /*5840*/  @!P1 IMAD R77, R0, R9, R77 ;  /* 0x00000009004d9224 */ /* 0x000fe400078e024d */
[----:B------:R-:W-:Y:S01]  /*5850*/  @!P1 IMAD R75, R2, R10, R75 ;  /* 0x0000000a024b9224 */ /* 0x000fe200078e024b */
[----:B------:R-:W-:Y:S06]  /*5860*/  BRA.U !UP0, `(.L_x_104) ;  /* 0x0000000108407547 */ /* 0x000fec000b800000 */
[----:B------:R-:W1:Y:S01]  /*5870*/  LDCU.64 UR8, c[0x4][0x80] ;  /* 0x01001000ff0877ac */ /* 0x000e620008000a00 */
[----:B------:R-:W-:Y:S01]  /*5880*/  MOV R3, 0x0 ;  /* 0x0000000000037802 */ /* 0x000fe20000000f00 */
[----:B------:R-:W-:Y:S02]  /*5890*/  HFMA2 R12, -RZ, RZ, 0, 5.9604644775390625e-08 ;  /* 0x00000001ff0c7431 */ /* 0x000fe400000001ff */
[----:B------:R-:W-:Y:S02]  /*58a0*/  IMAD.MOV.U32 R8, RZ, RZ, 0x70 ;  /* 0x00000070ff087424 */ /* 0x000fe400078e00ff */
[----:B------:R-:W-:Y:S01]  /*58b0*/  IMAD.MOV.U32 R13, RZ, RZ, RZ ;  /* 0x000000ffff0d7224 */ /* 0x000fe200078e00ff */
[----:B------:R-:W2:Y:S01]  /*58c0*/  LDCU.64 UR6, c[0x4][0x88] ;  /* 0x01001100ff0677ac */ /* 0x000ea20008000a00 */
[----:B------:R-:W3:Y:S01]  /*58d0*/  LDC.64 R2, c[0x4][R3] ;  /* 0x0100000003027b82 */ /* 0x000ee20000000a00 */
[----:B------:R-:W4:Y:S01]  /*58e0*/  LDCU.64 UR4, c[0x4][0x8] ;  /* 0x01000100ff0477ac */ /* 0x000f220008000a00 */
[----:B-1----:R-:W-:Y:S01]  /*58f0*/  MOV R5, UR9 ;  /* 0x0000000900057c02 */ /* 0x002fe20008000f00 */
[----:B------:R-:W-:Y:S01]  /*5900*/  IMAD.U32 R4, RZ, RZ, UR8 ;  /* 0x00000008ff047e24 */ /* 0x000fe2000f8e00ff */
[----:B--2---:R-:W-:Y:S01]  /*5910*/  MOV R7, UR7 ;  /* 0x0000000700077c02 */ /* 0x004fe20008000f00 */
[----:B------:R-:W-:Y:S01]  /*5920*/  IMAD.U32 R6, RZ, RZ, UR6 ;  /* 0x00000006ff067e24 */ /* 0x000fe2000f8e00ff */
[----:B----4-:R-:W-:Y:S01]  /*5930*/  MOV R11, UR5 ;  /* 0x00000005000b7c02 */ /* 0x010fe20008000f00 */
[----:B------:R-:W-:Y:S02]  /*5940*/  IMAD.U32 R10, RZ, RZ, UR4 ;  /* 0x00000004ff0a7e24 */ /* 0x000fe4000f8e00ff */
[----:B------:R-:W-:Y:S07]  /*5950*/  LEPC R20, `(.L_x_104) ;  /* 0x000000001014794e */ /* 0x000fee0000000000 */
[----:B---3-5:R-:W-:Y:S05]  /*5960*/  CALL.ABS.NOINC R2 ;  /* 0x0000000002007343 */ /* 0x028fea0003c00000 */
.L_x_104:
[----:B------:R-:W-:Y:S01]  /*5970*/  LOP3.LUT P0, RZ, R185, 0x1b0, RZ, 0xc0, !PT ;  /* 0x000001b0b9ff7812 */ /* 0x000fe2000780c0ff */
[----:B------:R-:W-:Y:S11]  /*5980*/  BSSY.RECONVERGENT B6, `(.L_x_105) ;  /* 0x0000013000067945 */ /* 0x000ff60003800200 */
[----:B------:R-:W-:Y:S01]  /*5990*/  @!UPT UIADD3 URZ, UPT, UPT, URZ, URZ, URZ ;  /* 0x000000fffffff290 */ /* 0x000fe2000fffe0ff */
[----:B------:R-:W-:Y:S05]  /*59a0*/  @!P0 BRA `(.L_x_106) ;  /* 0x0000000000408947 */ /* 0x000fea0003800000 */
        /* <DEDUP_REMOVED lines=16> */
.L_x_106:
[----:B------:R-:W-:Y:S05]  /*5ab0*/  BSYNC.RECONVERGENT B6 ;  /* 0x0000000000067941 */ /* 0x000fea0003800200 */
.L_x_105:
[----:B------:R-:W-:Y:S01]  /*5ac0*/  ISETP.NE.U32.AND P3, PT, R156, RZ, PT ;  /* 0x000000ff9c00720c */ /* 0x000fe20003f65070 */
[----:B------:R-:W-:Y:S01]  /*5ad0*/  UISETP.NE.AND UP1, UPT, UR44, URZ, UPT ;  /* 0x000000ff2c00728c */ /* 0x000fe2000bf25270 */
[----:B------:R-:W-:Y:S02]  /*5ae0*/  ISETP.NE.U32.AND P4, PT, R152, RZ, PT ;  /* 0x000000ff9800720c */ /* 0x000fe40003f85070 */
[----:B------:R-:W-:Y:S02]  /*5af0*/  ISETP.NE.AND.EX P3, PT, R157, RZ, PT, P3 ;  /* 0x000000ff9d00720c */ /* 0x000fe40003f65330 */
[----:B------:R-:W-:Y:S02]  /*5b00*/  PLOP3.LUT P1, PT, PT, PT, PT, 0x8, 0x80 ;  /* 0x000000000080781c */ /* 0x000fe40003f2e170 */
[----:B------:R-:W-:Y:S02]  /*5b10*/  PLOP3.LUT P0, PT, PT, PT, UP1, 0x80, 0x8 ;  /* 0x000000000008781c */ /* 0x000fe40003f0f018 */
[----:B------:R-:W-:Y:S02]  /*5b20*/  ISETP.NE.AND.EX P4, PT, R153, RZ, PT, P4 ;  /* 0x000000ff9900720c */ /* 0x000fe40003f85340 */
[----:B------:R-:W1:Y:S09]  /*5b30*/  @UP1 LDCU.64 UR4, c[0x0][0x888] ;  /* 0x00011100ff0417ac */ /* 0x000e720008000a00 */
[----:B------:R-:W-:Y:S01]  /*5b40*/  @P0 PLOP3.LUT P1, PT, P3, PT, PT, 0x80, 0x8 ;  /* 0x000000000008081c */ /* 0x000fe20001f2f070 */
[----:B-1----:R-:W-:Y:S04]  /*5b50*/  @UP1 UISETP.NE.U32.AND UP0, UPT, UR4, URZ, UPT ;  /* 0x000000ff0400128c */ /* 0x002fe8000bf05070 */
[----:B------:R-:W-:Y:S04]  /*5b60*/  @UP1 UISETP.NE.AND.EX UP0, UPT, UR5, URZ, UPT, UP0 ;  /* 0x000000ff0500128c */ /* 0x000fe8000bf05300 */
[----:B------:R-:W-:Y:S01]  /*5b70*/  @UP1 USEL UR4, URZ, 0xffffffff, UP0 ;  /* 0xffffffffff041887 */ /* 0x000fe20008000000 */
[----:B------:R-:W-:Y:S11]  /*5b80*/  @!P3 BRA `(.L_x_107) ;  /* 0x00000000002cb947 */ /* 0x000ff60003800000 */
[----:B------:R-:W-:Y:S01]  /*5b90*/  ISETP.NE.U32.AND P2, PT, R154, RZ, PT ;  /* 0x000000ff9a00720c */ /* 0x000fe20003f45070 */
[----:B------:R-:W-:Y:S03]  /*5ba0*/  IMAD.MOV.U32 R167, RZ, RZ, 0x1 ;  /* 0x00000001ffa77424 */ /* 0x000fe600078e00ff */
[----:B------:R-:W-:Y:S11]  /*5bb0*/  ISETP.NE.AND.EX P2, PT, R155, RZ, PT, P2 ;  /* 0x000000ff9b00720c */ /* 0x000ff60003f45320 */
[----:B------:R-:W-:Y:S02]  /*5bc0*/  @!UPT UIADD3 URZ, UPT, UPT, URZ, URZ, URZ ;  /* 0x000000fffffff290 */ /* 0x000fe4000fffe0ff */
[----:B------:R-:W1:Y:S01]  /*5bd0*/  @P2 LDC.64 R2, c[0x0][0x888] ;  /* 0x00022200ff022b82 */ /* 0x000e620000000a00 */
[----:B------:R-:W-:Y:S04]  /*5be0*/  @P2 IMAD R0, R156, UR36, RZ ;  /* 0x000000249c002c24 */ /* 0x000fe8000f8e02ff */
[----:B-1----:R-:W-:Y:S04]  /*5bf0*/  @P2 IMAD.WIDE R2, R0, 0x4, R2 ;  /* 0x0000000400022825 */ /* 0x002fe800078e0202 */
[----:B------:R-:W-:Y:S01]  /*5c00*/  HFMA2 R0, -RZ, RZ, 0, 5.9604644775390625e-08 ;  /* 0x00000001ff007431 */ /* 0x000fe200000001ff */
[----:B-----5:R1:W5:Y:S04]  /*5c10*/  @P2 LDG.E R80, desc[UR40][R2.64] ;  /* 0x0000002802502981 */ /* 0x020368000c1e1900 */
[----:B------:R-:W-:Y:S01]  /*5c20*/  @!P2 PRMT R167, R0, 0x7610, R167 ;  /* 0x0000761000a7a816 */ /* 0x000fe200000000a7 */
[----:B-1----:R-:W2:Y:S06]  /*5c30*/  @!P2 LDC R80, c[0x0][0x880] ;  /* 0x00022000ff50ab82 */ /* 0x002eac0000000800 */
.L_x_107:
[----:B------:R-:W-:Y:S05]  /*5c40*/  @!P4 BRA `(.L_x_108) ;  /* 0x000000000020c947 */ /* 0x000fea0003800000 */
[----:B------:R-:W-:Y:S04]  /*5c50*/  ISETP.NE.U32.AND P2, PT, R146, RZ, PT ;  /* 0x000000ff9200720c */ /* 0x000fe80003f45070 */
[----:B------:R-:W-:Y:S11]  /*5c60*/  ISETP.NE.AND.EX P2, PT, R147, RZ, PT, P2 ;  /* 0x000000ff9300720c */ /* 0x000ff60003f45320 */
[----:B------:R-:W-:Y:S02]  /*5c70*/  @!UPT UIADD3 URZ, UPT, UPT, URZ, URZ, URZ ;  /* 0x000000fffffff290 */ /* 0x000fe4000fffe0ff */
[----:B------:R-:W1:Y:S01]  /*5c80*/  @P2 LDC.64 R2, c[0x0][0x8a8] ;  /* 0x00022a00ff022b82 */ /* 0x000e620000000a00 */
[----:B------:R-:W-:Y:S04]  /*5c90*/  @P2 IMAD R0, R152, UR36, RZ ;  /* 0x0000002498002c24 */ /* 0x000fe8000f8e02ff */
[----:B-1----:R-:W-:Y:S05]  /*5ca0*/  @P2 IMAD.WIDE R2, R0, 0x4, R2 ;  /* 0x0000000400022825 */ /* 0x002fea00078e0202 */
[----:B-----5:R1:W5:Y:S02]  /*5cb0*/  @P2 LDG.E R78, desc[UR40][R2.64] ;  /* 0x00000028024e2981 */ /* 0x020364000c1e1900 */
[----:B-1----:R-:W3:Y:S02]  /*5cc0*/  @!P2 LDC R78, c[0x0][0x8a0] ;  /* 0x00022800ff4eab82 */ /* 0x002ee40000000800 */
.L_x_108:
[----:B--2--5:R-:W-:Y:S01]  /*5cd0*/  @P0 ISETP.NE.AND P4, PT, R80, RZ, PT ;  /* 0x000000ff5000020c */ /* 0x024fe20003f85270 */
[----:B------:R-:W-:Y:S01]  /*5ce0*/  IMAD.U32 R0, RZ, RZ, UR4 ;  /* 0x00000004ff007e24 */ /* 0x000fe2000f8e00ff */
[----:B------:R-:W-:Y:S01]  /*5cf0*/  @P0 LOP3.LUT P2, RZ, R167, 0xff, RZ, 0xc0, !PT ;  /* 0x000000ffa7ff0812 */ /* 0x000fe2000784c0ff */
[----:B------:R-:W-:Y:S01]  /*5d00*/  BSSY B1, `(.L_x_109) ;  /* 0x000003d000017945 */ /* 0x000fe20003800000 */
[----:B------:R-:W-:Y:S01]  /*5d10*/  @P0 SEL R3, RZ, 0xffffffff, P4 ;  /* 0xffffffffff030807 */ /* 0x000fe20002000000 */
[C---:B------:R-:W-:Y:S01]  /*5d20*/  IMAD R64, R76.reuse, 0x40, R79 ;  /* 0x000000404c407824 */ /* 0x040fe200078e024f */
[----:B------:R-:W-:Y:S02]  /*5d30*/  LEA R187, R76, UR43, 0x3 ;  /* 0x0000002b4cbb7c11 */ /* 0x000fe4000f8e18ff */
[----:B------:R-:W-:Y:S02]  /*5d40*/  CS2R R98, SRZ ;  /* 0x0000000000627805 */ /* 0x000fe4000001ff00 */
[----:B------:R-:W-:Y:S02]  /*5d50*/  @P1 SEL R3, R0, R3, !P2 ;  /* 0x0000000300031207 */ /* 0x000fe40005000000 */
[----:B------:R-:W-:Y:S02]  /*5d60*/  CS2R R96, SRZ ;  /* 0x0000000000607805 */ /* 0x000fe4000001ff00 */
[----:B------:R-:W-:Y:S02]  /*5d70*/  SHF.L.U32 R2, R184, 0x1f, RZ ;  /* 0x0000001fb8027819 */ /* 0x000fe400000006ff */
[----:B------:R-:W-:Y:S02]  /*5d80*/  CS2R R94, SRZ ;  /* 0x00000000005e7805 */ /* 0x000fe4000001ff00 */
[----:B------:R-:W-:Y:S02]  /*5d90*/  @P0 LOP3.LUT R3, R3, 0x1, RZ, 0xc0, !PT ;  /* 0x0000000103030812 */ /* 0x000fe400078ec0ff */
[----:B------:R-:W-:Y:S02]  /*5da0*/  CS2R R92, SRZ ;  /* 0x00000000005c7805 */ /* 0x000fe4000001ff00 */
[----:B------:R-:W-:Y:S02]  /*5db0*/  PLOP3.LUT P5, PT, PT, PT, PT, 0x8, 0x80 ;  /* 0x000000000080781c */ /* 0x000fe40003fae170 */
[----:B------:R-:W-:Y:S02]  /*5dc0*/  CS2R R90, SRZ ;  /* 0x00000000005a7805 */ /* 0x000fe4000001ff00 */
[----:B------:R-:W-:Y:S02]  /*5dd0*/  ISETP.NE.U32.OR P1, PT, R3, 0x1, !P0 ;  /* 0x000000010300780c */ /* 0x000fe40004725470 */
[----:B------:R-:W-:Y:S02]  /*5de0*/  CS2R R88, SRZ ;  /* 0x0000000000587805 */ /* 0x000fe4000001ff00 */
[----:B------:R-:W-:Y:S02]  /*5df0*/  CS2R R86, SRZ ;  /* 0x0000000000567805 */ /* 0x000fe4000001ff00 */
[----:B------:R-:W-:Y:S07]  /*5e00*/  CS2R R84, SRZ ;  /* 0x0000000000547805 */ /* 0x000fee000001ff00 */
[----:B------:R-:W-:Y:S04]  /*5e10*/  @P1 SHF.L.U32 R4, R182, 0x1f, RZ ;  /* 0x0000001fb6041819 */ /* 0x000fe800000006ff */
[----:B------:R-:W1:Y:S01]  /*5e20*/  @P1 SYNCS.PHASECHK.TRANS64.TRYWAIT P0, [UR43+0xa0], R4 ;  /* 0x0000a004ff0015a7 */ /* 0x000e62000800112b */
[----:B------:R2:W4:Y:S01]  /*5e30*/  SYNCS.PHASECHK.TRANS64.TRYWAIT P4, [R187+URZ+0xe0], R2 ;  /* 0x0000e002bb0075a7 */ /* 0x00052200080811ff */
[----:B-1----:R-:W-:Y:S01]  /*5e40*/  @P1 PLOP3.LUT P5, PT, P0, PT, PT, 0x8, 0x80 ;  /* 0x000000000080181c */ /* 0x002fe200007ae170 */
[----:B------:R-:W-:Y:S01]  /*5e50*/  @!UPT UIADD3 URZ, UPT, UPT, URZ, URZ, URZ ;  /* 0x000000fffffff290 */ /* 0x000fe2000fffe0ff */
[----:B--2-4-:R-:W-:Y:S11]  /*5e60*/  @!P1 BRA `(.L_x_110) ;  /* 0x0000000000989947 */ /* 0x014ff60003800000 */
[----:B------:R-:W-:Y:S01]  /*5e70*/  ISETP.NE.U32.AND P0, PT, RZ, UR38, PT ;  /* 0x00000026ff007c0c */ /* 0x000fe2000bf05070 */
[----:B------:R-:W-:Y:S01]  /*5e80*/  BSSY B0, `(.L_x_111) ;  /* 0x0000016000007945 */ /* 0x000fe20003800000 */
[----:B------:R-:W-:Y:S02]  /*5e90*/  ISETP.NE.AND P2, PT, R80, RZ, PT ;  /* 0x000000ff5000720c */ /* 0x000fe40003f45270 */
[----:B------:R-:W-:Y:S02]  /*5ea0*/  CS2R R86, SRZ ;  /* 0x0000000000567805 */ /* 0x000fe4000001ff00 */
[----:B------:R-:W-:Y:S02]  /*5eb0*/  ISETP.NE.AND.EX P0, PT, RZ, UR39, PT, P0 ;  /* 0x00000027ff007c0c */ /* 0x000fe4000bf05300 */
[----:B------:R-:W-:Y:S02]  /*5ec0*/  CS2R R84, SRZ ;  /* 0x0000000000547805 */ /* 0x000fe4000001ff00 */
[----:B------:R-:W-:Y:S02]  /*5ed0*/  LOP3.LUT P1, RZ, R167, 0xff, RZ, 0xc0, !PT ;  /* 0x000000ffa7ff7812 */ /* 0x000fe4000782c0ff */
[----:B------:R-:W-:Y:S02]  /*5ee0*/  CS2R R90, SRZ ;  /* 0x00000000005a7805 */ /* 0x000fe4000001ff00 */
[----:B------:R-:W-:Y:S02]  /*5ef0*/  SEL R0, RZ, 0xffffffff, P2 ;  /* 0xffffffffff007807 */ /* 0x000fe40001000000 */
[----:B------:R-:W-:Y:S02]  /*5f00*/  CS2R R88, SRZ ;  /* 0x0000000000587805 */ /* 0x000fe4000001ff00 */
[----:B------:R-:W-:Y:S02]  /*5f10*/  SEL R3, RZ, 0xffffffff, P0 ;  /* 0xffffffffff037807 */ /* 0x000fe40000000000 */
[----:B------:R-:W-:Y:S02]  /*5f20*/  CS2R R94, SRZ ;  /* 0x00000000005e7805 */ /* 0x000fe4000001ff00 */
[----:B------:R-:W-:Y:S02]  /*5f30*/  CS2R R92, SRZ ;  /* 0x00000000005c7805 */ /* 0x000fe4000001ff00 */
[----:B------:R-:W-:Y:S02]  /*5f40*/  CS2R R98, SRZ ;  /* 0x0000000000627805 */ /* 0x000fe4000001ff00 */
[----:B------:R-:W-:Y:S02]  /*5f50*/  @P3 SEL R0, R3, R0, !P1 ;  /* 0x0000000003003207 */ /* 0x000fe40004800000 */
[----:B------:R-:W-:Y:S02]  /*5f60*/  CS2R R96, SRZ ;  /* 0x0000000000607805 */ /* 0x000fe4000001ff00 */
[----:B------:R-:W-:Y:S04]  /*5f70*/  LOP3.LUT R0, R0, 0x1, RZ, 0xc0, !PT ;  /* 0x0000000100007812 */ /* 0x000fe800078ec0ff */
[----:B------:R-:W-:Y:S01]  /*5f80*/  ISETP.NE.U32.AND P0, PT, R0, 0x1, PT ;  /* 0x000000010000780c */ /* 0x000fe20003f05070 */
[----:B------:R-:W-:Y:S01]  /*5f90*/  @!UPT UIADD3 URZ, UPT, UPT, URZ, URZ, URZ ;  /* 0x000000fffffff290 */ /* 0x000fe2000fffe0ff */
[----:B------:R-:W-:Y:S11]  /*5fa0*/  @!P5 BRA `(.L_x_112) ;  /* 0x00000000000cd947 */ /* 0x000ff60003800000 */
[----:B------:R-:W-:Y:S04]  /*5fb0*/  SHF.L.U32 R3, R182, 0x1f, RZ ;  /* 0x0000001fb6037819 */ /* 0x000fe800000006ff */
[----:B------:R-:W1:Y:S02]  /*5fc0*/  SYNCS.PHASECHK.TRANS64.TRYWAIT P1, [UR43+0xa0], R3 ;  /* 0x0000a003ff0075a7 */ /* 0x000e64000802112b */
[----:B-1----:R-:W-:Y:S05]  /*5fd0*/  @!P1 BRA `(.L_x_113) ;  /* 0x0000002000789947 */ /* 0x002fea0003800000 */
.L_x_112:
[----:B------:R-:W-:Y:S05]  /*5fe0*/  BSYNC B0 ;  /* 0x0000000000007941 */ /* 0x000fea0003800000 */
.L_x_111:
[----:B------:R2:W4:Y:S01]  /*5ff0*/  @P0 LDS.128 R84, [R179+UR43+0x200] ;  /* 0x0002002bb3540984 */ /* 0x0005220008000c00 */
[----:B------:R-:W-:Y:S01]  /*6000*/  UIADD3 UR4, UPT, UPT, UR43, 0xa8, URZ ;  /* 0x000000a82b047890 */ /* 0x000fe2000fffe0ff */
[----:B------:R-:W-:Y:S02]  /*6010*/  LOP3.LUT R182, R182, 0x1, RZ, 0x3c, !PT ;  /* 0x00000001b6b67812 */ /* 0x000fe400078e3cff */
[----:B------:R2:W1:Y:S01]  /*6020*/  @P0 LDS.128 R88, [R178+0x200] ;  /* 0x00020000b2580984 */ /* 0x0004620000000c00 */
[----:B------:R-:W-:Y:S03]  /*6030*/  UPRMT UR4, UR37, 0x654, UR4 ;  /* 0x0000065425047896 */ /* 0x000fe60008000004 */
[----:B------:R2:W1:Y:S04]  /*6040*/  @P0 LDS.128 R92, [R177+0x200] ;  /* 0x00020000b15c0984 */ /* 0x0004680000000c00 */
[----:B------:R2:W1:Y:S01]  /*6050*/  @P0 LDS.128 R96, [R176+0x200] ;  /* 0x00020000b0600984 */ /* 0x0004620000000c00 */
[----:B------:R-:W-:Y:S01]  /*6060*/  @!PT LDS RZ, [RZ] ;  /* 0x00000000fffff984 */ /* 0x000fe20000000800 */
[----:B------:R-:W-:Y:S01]  /*6070*/  @!PT LDS RZ, [RZ] ;  /* 0x00000000fffff984 */ /* 0x000fe20000000800 */
[----:B------:R-:W-:Y:S01]  /*6080*/  @!PT LDS RZ, [RZ] ;  /* 0x00000000fffff984 */ /* 0x000fe20000000800 */
[----:B------:R-:W-:Y:S01]  /*6090*/  @!PT LDS RZ, [RZ] ;  /* 0x00000000fffff984 */ /* 0x000fe20000000800 */
[----:B------:R5:W-:Y:S06]  /*60a0*/  MEMBAR.ALL.CTA ;  /* 0x0000000000007992 */ /* 0x000bec0000008000 */
[----:B-----5:R-:W5:Y:S02]  /*60b0*/  FENCE.VIEW.ASYNC.S ;  /* 0x00000000000073c6 */ /* 0x020f640000000000 */
[----:B-----5:R-:W-:Y:S01]  /*60c0*/  SYNCS.ARRIVE.TRANS64.RED.A1T0 RZ, [UR4], RZ ;  /* 0x000000ffffff79a7 */ /* 0x020fe20008100404 */
.L_x_110:
[----:B------:R-:W-:Y:S05]  /*60d0*/  BSYNC B1 ;  /* 0x0000000000017941 */ /* 0x000fea0003800000 */
.L_x_109:
[----:B-1----:R-:W-:Y:S04]  /*60e0*/  SHF.R.U32.HI R3, RZ, 0x15, R64 ;  /* 0x00000015ff037819 */ /* 0x002fe80000011640 */
[----:B------:R-:W-:Y:S01]  /*60f0*/  LOP3.LUT P0, RZ, R3, 0x3, R180, 0x48, !PT ;  /* 0x0000000303ff7812 */ /* 0x000fe200078048b4 */
[----:B------:R-:W-:Y:S01]  /*6100*/  @!UPT UIADD3 URZ, UPT, UPT, URZ, URZ, URZ ;  /* 0x000000fffffff290 */ /* 0x000fe2000fffe0ff */
[----:B------:R-:W-:Y:S11]  /*6110*/  @P4 BRA `(.L_x_114) ;  /* 0x0000000000084947 */ /* 0x000ff60003800000 */
[----:B------:R-:W1:Y:S02]  /*6120*/  SYNCS.PHASECHK.TRANS64.TRYWAIT P1, [R187+URZ+0xe0], R2 ;  /* 0x0000e002bb0075a7 */ /* 0x000e6400080211ff */
[----:B-1----:R-:W-:Y:S05]  /*6130*/  @!P1 BRA `(.L_x_115) ;  /* 0x0000002000389947 */ /* 0x002fea0003800000 */
.L_x_114:
[----:B------:R-:W-:Y:S05]  /*6140*/  @!P0 BRA `(.L_x_116) ;  /* 0x0000000000408947 */ /* 0x000fea0003800000 */
[----:B------:R-:W1:Y:S01]  /*6150*/  LDCU.64 UR8, c[0x4][0x70] ;  /* 0x01000e00ff0877ac */ /* 0x000e620008000a00 */
[----:B------:R-:W-:Y:S01]  /*6160*/  MOV R3, 0x0 ;  /* 0x0000000000037802 */ /* 0x000fe20000000f00 */
[----:B------:R-:W-:Y:S02]  /*6170*/  HFMA2 R12, -RZ, RZ, 0, 5.9604644775390625e-08 ;  /* 0x00000001ff0c7431 */ /* 0x000fe400000001ff */
[----:B------:R-:W-:Y:S02]  /*6180*/  IMAD.MOV.U32 R8, RZ, RZ, 0x192 ;  /* 0x00000192ff087424 */ /* 0x000fe400078e00ff */
[----:B------:R-:W-:Y:S01]  /*6190*/  IMAD.MOV.U32 R13, RZ, RZ, RZ ;  /* 0x000000ffff0d7224 */ /* 0x000fe200078e00ff */
[----:B------:R-:W5:Y:S01]  /*61a0*/  LDCU.64 UR6, c[0x4][0x78] ;  /* 0x01000f00ff0677ac */ /* 0x000f620008000a00 */
[----:B------:R-:W2:Y:S01]  /*61b0*/  LDC.64 R2, c[0x4][R3] ;  /* 0x0100000003027b82 */ /* 0x000ea20000000a00 */
[----:B------:R-:W3:Y:S01]  /*61c0*/  LDCU.64 UR4, c[0x4][0x10] ;  /* 0x01000200ff0477ac */ /* 0x000ee20008000a00 */
[----:B-1----:R-:W-:Y:S01]  /*61d0*/  MOV R5, UR9 ;  /* 0x0000000900057c02 */ /* 0x002fe20008000f00 */
[----:B------:R-:W-:Y:S01]  /*61e0*/  IMAD.U32 R4, RZ, RZ, UR8 ;  /* 0x00000008ff047e24 */ /* 0x000fe2000f8e00ff */
[----:B-----5:R-:W-:Y:S01]  /*61f0*/  MOV R7, UR7 ;  /* 0x0000000700077c02 */ /* 0x020fe20008000f00 */
[----:B------:R-:W-:Y:S01]  /*6200*/  IMAD.U32 R6, RZ, RZ, UR6 ;  /* 0x00000006ff067e24 */ /* 0x000fe2000f8e00ff */
[----:B---3--:R-:W-:Y:S01]  /*6210*/  MOV R11, UR5 ;  /* 0x00000005000b7c02 */ /* 0x008fe20008000f00 */
[----:B------:R-:W-:Y:S02]  /*6220*/  IMAD.U32 R10, RZ, RZ, UR4 ;  /* 0x00000004ff0a7e24 */ /* 0x000fe4000f8e00ff */
[----:B------:R-:W-:Y:S07]  /*6230*/  LEPC R20, `(.L_x_116) ;  /* 0x000000001014794e */ /* 0x000fee0000000000 */
[----:B--2-4-:R-:W-:Y:S05]  /*6240*/  CALL.ABS.NOINC R2 ;  /* 0x0000000002007343 */ /* 0x014fea0003c00000 */
.L_x_116:
[----:B------:R-:W-:Y:S01]  /*6250*/  LOP3.LUT P0, RZ, R175, 0x60, RZ, 0xc0, !PT ;  /* 0x00000060afff7812 */ /* 0x000fe2000780c0ff */
[----:B------:R-:W-:Y:S05]  /*6260*/  WARPSYNC.ALL ;  /* 0x0000000000007948 */ /* 0x000fea0003800000 */
[----:B------:R-:W-:Y:S01]  /*6270*/  R2UR UR4, R64 ;  /* 0x00000000400472ca */ /* 0x000fe200000e0000 */
[----:B----4-:R-:W-:Y:S01]  /*6280*/  IMAD.U32 R140, R86, 0x10000, RZ ;  /* 0x00010000568c7824 */ /* 0x010fe200078e00ff */
[C---:B------:R-:W-:Y:S01]  /*6290*/  SHF.L.U32 R83, R84.reuse, 0x10, RZ ;  /* 0x0000001054537819 */ /* 0x040fe200000006ff */
[----:B------:R-:W-:Y:S01]  /*62a0*/  IMAD.U32 R125, R91, 0x10000, RZ ;  /* 0x000100005b7d7824 */ /* 0x000fe200078e00ff */
[----:B------:R-:W-:Y:S01]  /*62b0*/  PRMT R81, R84, 0x8880, RZ ;  /* 0x0000888054517816 */ /* 0x000fe200000000ff */
[----:B------:R-:W-:Y:S01]  /*62c0*/  IMAD.U32 R114, R96, 0x10000, RZ ;  /* 0x0001000060727824 */ /* 0x000fe200078e00ff */
[----:B------:R-:W-:Y:S01]  /*62d0*/  SHF.L.U32 R82, R84, 0x8, RZ ;  /* 0x0000000854527819 */ /* 0x000fe200000006ff */
[----:B------:R-:W-:Y:S01]  /*62e0*/  IMAD.SHL.U32 R133, R88, 0x100, RZ ;  /* 0x0000010058857824 */ /* 0x000fe200078e00ff */
[----:B------:R-:W-:Y:S01]  /*62f0*/  SHF.R.S32.HI R83, RZ, 0x18, R83 ;  /* 0x00000018ff537819 */ /* 0x000fe20000011453 */
[----:B------:R-:W-:Y:S01]  /*6300*/  IMAD.SHL.U32 R118, R93, 0x100, RZ ;  /* 0x000001005d767824 */ /* 0x000fe200078e00ff */
[----:B------:R-:W-:Y:S01]  /*6310*/  PRMT R144, R85, 0x8880, RZ ;  /* 0x0000888055907816 */ /* 0x000fe200000000ff */
[----:B------:R-:W-:Y:S01]  /*6320*/  IMAD.SHL.U32 R103, R98, 0x100, RZ ;  /* 0x0000010062677824 */ /* 0x000fe200078e00ff */
[----:B------:R-:W-:Y:S01]  /*6330*/  SHF.R.S32.HI R82, RZ, 0x18, R82 ;  /* 0x00000018ff527819 */ /* 0x000fe20000011452 */
[----:B------:R-:W1:Y:S01]  /*6340*/  LDTM.x64 R4, tmem[UR4] ;  /* 0x00000004000479ee */ /* 0x000e620008340000 */
[----:B------:R-:W-:Y:S01]  /*6350*/  SHF.R.S32.HI R84, RZ, 0x18, R84 ;  /* 0x00000018ff547819 */ /* 0x000fe20000011454 */
[----:B------:R-:W-:Y:S01]  /*6360*/  NOP ;  /* 0x0000000000007918 */ /* 0x000fe20000000000 */
[----:B------:R-:W-:Y:S01]  /*6370*/  IADD3 R187, PT, PT, R187, 0x100, RZ ;  /* 0x00000100bbbb7810 */ /* 0x000fe20007ffe0ff */
[----:B------:R-:W-:Y:S01]  /*6380*/  BSSY.RECONVERGENT B0, `(.L_x_117) ;  /* 0x000011f000007945 */ /* 0x000fe20003800200 */
[----:B------:R-:W-:Y:S02]  /*6390*/  SHF.L.U32 R143, R85, 0x10, RZ ;  /* 0x00000010558f7819 */ /* 0x000fe400000006ff */
[----:B------:R-:W-:Y:S02]  /*63a0*/  LOP3.LUT R187, R187, 0xfefffff8, RZ, 0xc0, !PT ;  /* 0xfefffff8bbbb7812 */ /* 0x000fe400078ec0ff */
[----:B------:R-:W-:Y:S02]  /*63b0*/  PRMT R141, R86, 0x8880, RZ ;  /* 0x00008880568d7816 */ /* 0x000fe400000000ff */
[----:B-1----:R1:W-:Y:S01]  /*63c0*/  SYNCS.ARRIVE.TRANS64.RED.A1T0 RZ, [R187+URZ], RZ ;  /* 0x000000ffbbff79a7 */ /* 0x0023e200081004ff */
[C---:B------:R-:W-:Y:S02]  /*63d0*/  PRMT R138, R87.reuse, 0x8880, RZ ;  /* 0x00008880578a7816 */ /* 0x040fe400000000ff */
[----:B------:R-:W-:Y:S02]  /*63e0*/  SHF.L.U32 R137, R87, 0x10, RZ ;  /* 0x0000001057897819 */ /* 0x000fe400000006ff */
[C---:B------:R-:W-:Y:S02]  /*63f0*/  PRMT R135, R88.reuse, 0x8880, RZ ;  /* 0x0000888058877816 */ /* 0x040fe400000000ff */
[----:B------:R-:W-:Y:S02]  /*6400*/  SHF.L.U32 R134, R88, 0x10, RZ ;  /* 0x0000001058867819 */ /* 0x000fe400000006ff */
[C---:B------:R-:W-:Y:S02]  /*6410*/  PRMT R132, R89.reuse, 0x8880, RZ ;  /* 0x0000888059847816 */ /* 0x040fe400000000ff */
[----:B------:R-:W-:Y:S01]  /*6420*/  SHF.R.S32.HI R88, RZ, 0x18, R88 ;  /* 0x00000018ff587819 */ /* 0x000fe20000011458 */
[C---:B---3--:R-:W-:Y:S01]  /*6430*/  IMAD R0, R78.reuse, R4, RZ ;  /* 0x000000044e007224 */ /* 0x048fe200078e02ff */
[----:B------:R-:W-:Y:S01]  /*6440*/  SHF.L.U32 R131, R89, 0x10, RZ ;  /* 0x0000001059837819 */ /* 0x000fe200000006ff */
[----:B------:R-:W-:Y:S01]  /*6450*/  IMAD R2, R78, R5, RZ ;  /* 0x000000054e027224 */ /* 0x000fe200078e02ff */
[----:B------:R-:W-:Y:S01]  /*6460*/  PRMT R129, R90, 0x8880, RZ ;  /* 0x000088805a817816 */ /* 0x000fe200000000ff */
[----:B------:R-:W-:Y:S01]  /*6470*/  IMAD R3, R78, R6, RZ ;  /* 0x000000064e037224 */ /* 0x000fe200078e02ff */
[----:B------:R-:W-:Y:S01]  /*6480*/  SHF.L.U32 R128, R90, 0x10, RZ ;  /* 0x000000105a807819 */ /* 0x000fe200000006ff */
[----:B------:R-:W-:Y:S01]  /*6490*/  IMAD R0, R81, R80, R0 ;  /* 0x0000005051007224 */ /* 0x000fe200078e0200 */
[----:B------:R-:W-:Y:S01]  /*64a0*/  MOV R81, R144 ;  /* 0x0000009000517202 */ /* 0x000fe20000000f00 */
[----:B------:R-:W-:Y:S01]  /*64b0*/  IMAD R7, R78, R7, RZ ;  /* 0x000000074e077224 */ /* 0x000fe200078e02ff */
[----:B------:R-:W-:Y:S01]  /*64c0*/  PRMT R126, R91, 0x8880, RZ ;  /* 0x000088805b7e7816 */ /* 0x000fe200000000ff */
[-C--:B------:R-:W-:Y:S01]  /*64d0*/  IMAD R2, R83, R80.reuse, R2 ;  /* 0x0000005053027224 */ /* 0x080fe200078e0202 */
[----:B------:R-:W-:Y:S01]  /*64e0*/  PRMT R123, R92, 0x8880, RZ ;  /* 0x000088805c7b7816 */ /* 0x000fe200000000ff */
[----:B------:R-:W-:Y:S01]  /*64f0*/  IMAD R3, R82, R80, R3 ;  /* 0x0000005052037224 */ /* 0x000fe200078e0203 */
[----:B------:R-:W-:Y:S01]  /*6500*/  SHF.R.S32.HI R82, RZ, 0x18, R143 ;  /* 0x00000018ff527819 */ /* 0x000fe2000001148f */
[----:B------:R-:W-:Y:S01]  /*6510*/  IMAD R8, R78, R8, RZ ;  /* 0x000000084e087224 */ /* 0x000fe200078e02ff */
[----:B------:R-:W-:Y:S01]  /*6520*/  SHF.L.U32 R122, R92, 0x10, RZ ;  /* 0x000000105c7a7819 */ /* 0x000fe200000006ff */
[----:B------:R-:W-:Y:S01]  /*6530*/  IMAD R7, R84, R80, R7 ;  /* 0x0000005054077224 */ /* 0x000fe200078e0207 */
[C---:B------:R-:W-:Y:S01]  /*6540*/  PRMT R120, R93.reuse, 0x8880, RZ ;  /* 0x000088805d787816 */ /* 0x040fe200000000ff */
[C---:B------:R-:W-:Y:S01]  /*6550*/  IMAD R9, R78.reuse, R9, RZ ;  /* 0x000000094e097224 */ /* 0x040fe200078e02ff */
[----:B------:R-:W-:Y:S01]  /*6560*/  SHF.L.U32 R119, R93, 0x10, RZ ;  /* 0x000000105d777819 */ /* 0x000fe200000006ff */
[C---:B------:R-:W-:Y:S01]  /*6570*/  IMAD R10, R78.reuse, R10, RZ ;  /* 0x0000000a4e0a7224 */ /* 0x040fe200078e02ff */
[----:B------:R-:W-:Y:S01]  /*6580*/  I2IP.S8.S32.SAT R149, R7, R3, RZ ;  /* 0x0000000307957239 */ /* 0x000fe200000014ff */
[----:B------:R-:W-:Y:S01]  /*6590*/  IMAD R8, R81, R80, R8 ;  /* 0x0000005051087224 */ /* 0x000fe200078e0208 */
[----:B------:R-:W-:Y:S01]  /*65a0*/  MOV R81, R141 ;  /* 0x0000008d00517202 */ /* 0x000fe20000000f00 */
[----:B------:R-:W-:Y:S01]  /*65b0*/  IMAD R11, R78, R11, RZ ;  /* 0x0000000b4e0b7224 */ /* 0x000fe200078e02ff */
[----:B------:R-:W-:Y:S01]  /*65c0*/  I2IP.S8.S32.SAT R148, R2, R0, R149 ;  /* 0x0000000002947239 */ /* 0x000fe20000001495 */
[----:B------:R-:W-:Y:S01]  /*65d0*/  IMAD R9, R82, R80, R9 ;  /* 0x0000005052097224 */ /* 0x000fe200078e0209 */
[----:B------:R-:W-:Y:S01]  /*65e0*/  SHF.R.S32.HI R82, RZ, 0x18, R140 ;  /* 0x00000018ff527819 */ /* 0x000fe2000001148c */
[----:B------:R-:W-:Y:S01]  /*65f0*/  IMAD R12, R78, R12, RZ ;  /* 0x0000000c4e0c7224 */ /* 0x000fe200078e02ff */
[----:B------:R-:W-:Y:S01]  /*6600*/  PRMT R117, R94, 0x8880, RZ ;  /* 0x000088805e757816 */ /* 0x000fe200000000ff */
[C---:B------:R-:W-:Y:S01]  /*6610*/  IMAD R13, R78.reuse, R13, RZ ;  /* 0x0000000d4e0d7224 */ /* 0x040fe200078e02ff */
[----:B------:R-:W-:Y:S01]  /*6620*/  SHF.R.S32.HI R93, RZ, 0x18, R93 ;  /* 0x00000018ff5d7819 */ /* 0x000fe2000001145d */
[----:B------:R-:W-:Y:S01]  /*6630*/  IMAD R14, R78, R14, RZ ;  /* 0x0000000e4e0e7224 */ /* 0x000fe200078e02ff */
[----:B------:R-:W-:Y:S01]  /*6640*/  SHF.L.U32 R115, R94, 0x10, RZ ;  /* 0x000000105e737819 */ /* 0x000fe200000006ff */
[C---:B------:R-:W-:Y:S01]  /*6650*/  IMAD R15, R78.reuse, R15, RZ ;  /* 0x0000000f4e0f7224 */ /* 0x040fe200078e02ff */
[C---:B------:R-:W-:Y:S01]  /*6660*/  PRMT R111, R95.reuse, 0x8880, RZ ;  /* 0x000088805f6f7816 */ /* 0x040fe200000000ff */
[C---:B------:R-:W-:Y:S01]  /*6670*/  IMAD R4, R78.reuse, R16, RZ ;  /* 0x000000104e047224 */ /* 0x040fe200078e02ff */
[----:B------:R-:W-:Y:S01]  /*6680*/  SHF.L.U32 R110, R95, 0x10, RZ ;  /* 0x000000105f6e7819 */ /* 0x000fe200000006ff */
[----:B------:R-:W-:Y:S01]  /*6690*/  IMAD R5, R78, R17, RZ ;  /* 0x000000114e057224 */ /* 0x000fe200078e02ff */
[----:B------:R-:W-:Y:S01]  /*66a0*/  PRMT R116, R96, 0x8880, RZ ;  /* 0x0000888060747816 */ /* 0x000fe200000000ff */
[C---:B------:R-:W-:Y:S01]  /*66b0*/  IMAD R6, R78.reuse, R18, RZ ;  /* 0x000000124e067224 */ /* 0x040fe200078e02ff */
[C---:B------:R-:W-:Y:S01]  /*66c0*/  PRMT R108, R97.reuse, 0x8880, RZ ;  /* 0x00008880616c7816 */ /* 0x040fe200000000ff */
[C---:B------:R-:W-:Y:S01]  /*66d0*/  IMAD R19, R78.reuse, R19, RZ ;  /* 0x000000134e137224 */ /* 0x040fe200078e02ff */
[----:B------:R-:W-:Y:S01]  /*66e0*/  SHF.R.S32.HI R84, RZ, 0x18, R96 ;  /* 0x00000018ff547819 */ /* 0x000fe20000011460 */
[C---:B------:R-:W-:Y:S01]  /*66f0*/  IMAD R16, R78.reuse, R20, RZ ;  /* 0x000000144e107224 */ /* 0x040fe200078e02ff */
[----:B------:R-:W-:Y:S01]  /*6700*/  SHF.L.U32 R107, R97, 0x10, RZ ;  /* 0x00000010616b7819 */ /* 0x000fe200000006ff */
[----:B------:R-:W-:Y:S01]  /*6710*/  IMAD R17, R78, R21, RZ ;  /* 0x000000154e117224 */ /* 0x000fe200078e02ff */
[----:B------:R-:W-:Y:S01]  /*6720*/  PRMT R105, R98, 0x8880, RZ ;  /* 0x0000888062697816 */ /* 0x000fe200000000ff */
[----:B------:R-:W-:Y:S01]  /*6730*/  IMAD R18, R78, R22, RZ ;  /* 0x000000164e127224 */ /* 0x000fe200078e02ff */
[----:B------:R-:W-:Y:S01]  /*6740*/  SHF.L.U32 R104, R98, 0x10, RZ ;  /* 0x0000001062687819 */ /* 0x000fe200000006ff */
[C---:B------:R-:W-:Y:S01]  /*6750*/  IMAD R23, R78.reuse, R23, RZ ;  /* 0x000000174e177224 */ /* 0x040fe200078e02ff */
[C---:B------:R-:W-:Y:S01]  /*6760*/  PRMT R102, R99.reuse, 0x8880, RZ ;  /* 0x0000888063667816 */ /* 0x040fe200000000ff */
[C---:B------:R-:W-:Y:S01]  /*6770*/  IMAD R20, R78.reuse, R24, RZ ;  /* 0x000000184e147224 */ /* 0x040fe200078e02ff */
[----:B------:R-:W-:Y:S01]  /*6780*/  SHF.L.U32 R101, R99, 0x10, RZ ;  /* 0x0000001063657819 */ /* 0x000fe200000006ff */
[C---:B------:R-:W-:Y:S01]  /*6790*/  IMAD R21, R78.reuse, R25, RZ ;  /* 0x000000194e157224 */ /* 0x040fe200078e02ff */
[----:B------:R-:W-:Y:S01]  /*67a0*/  SHF.L.U32 R142, R85, 0x8, RZ ;  /* 0x00000008558e7819 */ /* 0x000fe200000006ff */
[C---:B------:R-:W-:Y:S01]  /*67b0*/  IMAD R22, R78.reuse, R26, RZ ;  /* 0x0000001a4e167224 */ /* 0x040fe200078e02ff */
[----:B------:R-:W-:Y:S01]  /*67c0*/  SHF.R.S32.HI R85, RZ, 0x18, R85 ;  /* 0x00000018ff557819 */ /* 0x000fe20000011455 */
[C---:B------:R-:W-:Y:S01]  /*67d0*/  IMAD R27, R78.reuse, R27, RZ ;  /* 0x0000001b4e1b7224 */ /* 0x040fe200078e02ff */
[----:B------:R-:W-:Y:S01]  /*67e0*/  SHF.R.S32.HI R83, RZ, 0x18, R142 ;  /* 0x00000018ff537819 */ /* 0x000fe2000001148e */
[----:B------:R-:W-:Y:S01]  /*67f0*/  IMAD R24, R78, R28, RZ ;  /* 0x0000001c4e187224 */ /* 0x000fe200078e02ff */
[----:B------:R-:W-:Y:S01]  /*6800*/  SHF.L.U32 R139, R86, 0x8, RZ ;  /* 0x00000008568b7819 */ /* 0x000fe200000006ff */
[----:B------:R-:W-:Y:S01]  /*6810*/  IMAD R25, R78, R29, RZ ;  /* 0x0000001d4e197224 */ /* 0x000fe200078e02ff */
[----:B------:R-:W-:Y:S01]  /*6820*/  SHF.R.S32.HI R86, RZ, 0x18, R86 ;  /* 0x00000018ff567819 */ /* 0x000fe20000011456 */
[-C--:B------:R-:W-:Y:S01]  /*6830*/  IMAD R10, R83, R80.reuse, R10 ;  /* 0x00000050530a7224 */ /* 0x080fe200078e020a */
[----:B------:R-:W-:Y:S01]  /*6840*/  SHF.R.S32.HI R83, RZ, 0x18, R139 ;  /* 0x00000018ff537819 */ /* 0x000fe2000001148b */
[-C--:B------:R-:W-:Y:S01]  /*6850*/  IMAD R11, R85, R80.reuse, R11 ;  /* 0x00000050550b7224 */ /* 0x080fe200078e020b */
[----:B------:R-:W-:Y:S01]  /*6860*/  SHF.R.S32.HI R85, RZ, 0x18, R133 ;  /* 0x00000018ff557819 */ /* 0x000fe20000011485 */
[-C--:B------:R-:W-:Y:S01]  /*6870*/  IMAD R12, R81, R80.reuse, R12 ;  /* 0x00000050510c7224 */ /* 0x080fe200078e020c */
[----:B------:R-:W-:Y:S01]  /*6880*/  SHF.L.U32 R136, R87, 0x8, RZ ;  /* 0x0000000857887819 */ /* 0x000fe200000006ff */
[----:B------:R-:W-:Y:S01]  /*6890*/  IMAD R13, R82, R80, R13 ;  /* 0x00000050520d7224 */ /* 0x000fe200078e020d */
[----:B------:R-:W-:Y:S01]  /*68a0*/  I2IP.S8.S32.SAT R150, R11, R10, RZ ;  /* 0x0000000a0b967239 */ /* 0x000fe200000014ff */
[----:B------:R-:W-:Y:S01]  /*68b0*/  IMAD R14, R83, R80, R14 ;  /* 0x00000050530e7224 */ /* 0x000fe200078e020e */
[----:B------:R-:W-:Y:S01]  /*68c0*/  SHF.R.S32.HI R82, RZ, 0x18, R137 ;  /* 0x00000018ff527819 */ /* 0x000fe20000011489 */
[----:B------:R-:W-:Y:S01]  /*68d0*/  IMAD.MOV.U32 R81, RZ, RZ, R138 ;  /* 0x000000ffff517224 */ /* 0x000fe200078e008a */
[----:B------:R-:W-:Y:S01]  /*68e0*/  I2IP.S8.S32.SAT R149, R9, R8, R150 ;  /* 0x0000000809957239 */ /* 0x000fe20000001496 */
[-C--:B------:R-:W-:Y:S01]  /*68f0*/  IMAD R15, R86, R80.reuse, R15 ;  /* 0x00000050560f7224 */ /* 0x080fe200078e020f */
[----:B------:R-:W-:Y:S01]  /*6900*/  MOV R83, R135 ;  /* 0x0000008700537202 */ /* 0x000fe20000000f00 */
[-C--:B------:R-:W-:Y:S01]  /*6910*/  IMAD R4, R81, R80.reuse, R4 ;  /* 0x0000005051047224 */ /* 0x080fe200078e0204 */
[----:B------:R-:W-:Y:S01]  /*6920*/  SHF.R.S32.HI R81, RZ, 0x18, R136 ;  /* 0x00000018ff517819 */ /* 0x000fe20000011488 */
[----:B------:R-:W-:Y:S01]  /*6930*/  IMAD R5, R82, R80, R5 ;  /* 0x0000005052057224 */ /* 0x000fe200078e0205 */
[----:B------:R-:W-:Y:S01]  /*6940*/  I2IP.S8.S32.SAT R151, R15, R14, RZ ;  /* 0x0000000e0f977239 */ /* 0x000fe200000014ff */
[C---:B------:R-:W-:Y:S01]  /*6950*/  IMAD R26, R78.reuse, R30, RZ ;  /* 0x0000001e4e1a7224 */ /* 0x040fe200078e02ff */
[----:B------:R-:W-:Y:S01]  /*6960*/  SHF.R.S32.HI R87, RZ, 0x18, R87 ;  /* 0x00000018ff577819 */ /* 0x000fe20000011457 */
[----:B------:R-:W-:Y:S01]  /*6970*/  IMAD R6, R81, R80, R6 ;  /* 0x0000005051067224 */ /* 0x000fe200078e0206 */
[----:B------:R-:W-:Y:S01]  /*6980*/  I2IP.S8.S32.SAT R150, R13, R12, R151 ;  /* 0x0000000c0d967239 */ /* 0x000fe20000001497 */
[----:B------:R-:W-:Y:S01]  /*6990*/  IMAD R31, R78, R31, RZ ;  /* 0x0000001f4e1f7224 */ /* 0x000fe200078e02ff */
[----:B------:R-:W-:Y:S01]  /*69a0*/  SHF.R.S32.HI R82, RZ, 0x18, R134 ;  /* 0x00000018ff527819 */ /* 0x000fe20000011486 */
[----:B------:R-:W-:Y:S01]  /*69b0*/  IMAD R19, R87, R80, R19 ;  /* 0x0000005057137224 */ /* 0x000fe200078e0213 */
[----:B------:R-:W-:Y:S01]  /*69c0*/  MOV R81, R132 ;  /* 0x0000008400517202 */ /* 0x000fe20000000f00 */
[-C--:B------:R-:W-:Y:S01]  /*69d0*/  IMAD R16, R83, R80.reuse, R16 ;  /* 0x0000005053107224 */ /* 0x080fe200078e0210 */
[----:B------:R-:W-:Y:S01]  /*69e0*/  SHF.L.U32 R130, R89, 0x8, RZ ;  /* 0x0000000859827819 */ /* 0x000fe200000006ff */
[----:B------:R-:W-:Y:S01]  /*69f0*/  IMAD R17, R82, R80, R17 ;  /* 0x0000005052117224 */ /* 0x000fe200078e0211 */
[----:B------:R-:W-:Y:S01]  /*6a00*/  I2IP.S8.S32.SAT R151, R19, R6, RZ ;  /* 0x0000000613977239 */ /* 0x000fe200000014ff */
[-C--:B------:R-:W-:Y:S01]  /*6a10*/  IMAD R18, R85, R80.reuse, R18 ;  /* 0x0000005055127224 */ /* 0x080fe200078e0212 */
[----:B------:R-:W-:Y:S01]  /*6a20*/  SHF.R.S32.HI R82, RZ, 0x18, R131 ;  /* 0x00000018ff527819 */ /* 0x000fe20000011483 */
[-C--:B------:R-:W-:Y:S01]  /*6a30*/  IMAD R23, R88, R80.reuse, R23 ;  /* 0x0000005058177224 */ /* 0x080fe200078e0217 */
[----:B------:R-:W-:Y:S01]  /*6a40*/  SHF.R.S32.HI R83, RZ, 0x18, R130 ;  /* 0x00000018ff537819 */ /* 0x000fe20000011482 */
[-C--:B------:R-:W-:Y:S01]  /*6a50*/  IMAD R20, R81, R80.reuse, R20 ;  /* 0x0000005051147224 */ /* 0x080fe200078e0214 */
[----:B------:R-:W-:Y:S01]  /*6a60*/  SHF.R.S32.HI R89, RZ, 0x18, R89 ;  /* 0x00000018ff597819 */ /* 0x000fe20000011459 */
[-C--:B------:R-:W-:Y:S01]  /*6a70*/  IMAD R21, R82, R80.reuse, R21 ;  /* 0x0000005052157224 */ /* 0x080fe200078e0215 */
[----:B------:R-:W-:Y:S01]  /*6a80*/  MOV R81, R129 ;  /* 0x0000008100517202 */ /* 0x000fe20000000f00 */
[-C--:B------:R-:W-:Y:S01]  /*6a90*/  IMAD R22, R83, R80.reuse, R22 ;  /* 0x0000005053167224 */ /* 0x080fe200078e0216 */
[----:B------:R-:W-:Y:S01]  /*6aa0*/  SHF.L.U32 R127, R90, 0x8, RZ ;  /* 0x000000085a7f7819 */ /* 0x000fe200000006ff */
[-C--:B------:R-:W-:Y:S01]  /*6ab0*/  IMAD R27, R89, R80.reuse, R27 ;  /* 0x00000050591b7224 */ /* 0x080fe200078e021b */
[----:B------:R-:W-:Y:S01]  /*6ac0*/  SHF.R.S32.HI R82, RZ, 0x18, R128 ;  /* 0x00000018ff527819 */ /* 0x000fe20000011480 */
[----:B------:R-:W-:Y:S01]  /*6ad0*/  IMAD R24, R81, R80, R24 ;  /* 0x0000005051187224 */ /* 0x000fe200078e0218 */
[----:B------:R-:W-:Y:S01]  /*6ae0*/  SHF.R.S32.HI R81, RZ, 0x18, R127 ;  /* 0x00000018ff517819 */ /* 0x000fe2000001147f */
[----:B------:R-:W-:Y:S01]  /*6af0*/  IMAD R28, R78, R32, RZ ;  /* 0x000000204e1c7224 */ /* 0x000fe200078e02ff */
[----:B------:R-:W-:Y:S01]  /*6b00*/  SHF.R.S32.HI R90, RZ, 0x18, R90 ;  /* 0x00000018ff5a7819 */ /* 0x000fe2000001145a */
[----:B------:R-:W-:Y:S01]  /*6b10*/  IMAD R25, R82, R80, R25 ;  /* 0x0000005052197224 */ /* 0x000fe200078e0219 */
[----:B------:R-:W-:Y:S01]  /*6b20*/  MOV R83, R126 ;  /* 0x0000007e00537202 */ /* 0x000fe20000000f00 */
[-C--:B------:R-:W-:Y:S01]  /*6b30*/  IMAD R26, R81, R80.reuse, R26 ;  /* 0x00000050511a7224 */ /* 0x080fe200078e021a */
[----:B------:R-:W-:Y:S01]  /*6b40*/  SHF.L.U32 R124, R91, 0x8, RZ ;  /* 0x000000085b7c7819 */ /* 0x000fe200000006ff */
[----:B------:R-:W-:Y:S01]  /*6b50*/  IMAD R29, R78, R33, RZ ;  /* 0x000000214e1d7224 */ /* 0x000fe200078e02ff */
[----:B------:R-:W-:Y:S01]  /*6b60*/  SHF.R.S32.HI R82, RZ, 0x18, R125 ;  /* 0x00000018ff527819 */ /* 0x000fe2000001147d */
[----:B------:R-:W-:Y:S01]  /*6b70*/  IMAD R31, R90, R80, R31 ;  /* 0x000000505a1f7224 */ /* 0x000fe200078e021f */
[----:B------:R-:W-:Y:S01]  /*6b80*/  SHF.R.S32.HI R85, RZ, 0x18, R124 ;  /* 0x00000018ff557819 */ /* 0x000fe2000001147c */
[C---:B------:R-:W-:Y:S01]  /*6b90*/  IMAD R30, R78.reuse, R34, RZ ;  /* 0x000000224e1e7224 */ /* 0x040fe200078e02ff */
[----:B------:R-:W-:Y:S01]  /*6ba0*/  I2IP.S8.S32.SAT R151, R5, R4, R151 ;  /* 0x0000000405977239 */ /* 0x000fe20000001497 */
[----:B------:R-:W-:Y:S01]  /*6bb0*/  IMAD R28, R83, R80, R28 ;  /* 0x00000050531c7224 */ /* 0x000fe200078e021c */
[----:B------:R-:W-:Y:S01]  /*6bc0*/  SHF.R.S32.HI R91, RZ, 0x18, R91 ;  /* 0x00000018ff5b7819 */ /* 0x000fe2000001145b */
[----:B------:R-:W-:Y:S01]  /*6bd0*/  IMAD R35, R78, R35, RZ ;  /* 0x000000234e237224 */ /* 0x000fe200078e02ff */
[----:B------:R-:W-:Y:S01]  /*6be0*/  I2IP.S8.S32.SAT R160, R23, R18, RZ ;  /* 0x0000001217a07239 */ /* 0x000fe200000014ff */
[----:B------:R-:W-:Y:S01]  /*6bf0*/  IMAD R29, R82, R80, R29 ;  /* 0x00000050521d7224 */ /* 0x000fe200078e021d */
[----:B------:R3:W-:Y:S01]  /*6c00*/  STS.128 [R179+UR43+0x2200], R148 ;  /* 0x00220094b3007988 */ /* 0x0007e20008000c2b */
[----:B------:R-:W-:Y:S01]  /*6c10*/  IMAD R32, R78, R36, RZ ;  /* 0x000000244e207224 */ /* 0x000fe200078e02ff */
[----:B------:R-:W-:Y:S01]  /*6c20*/  I2IP.S8.S32.SAT R160, R17, R16, R160 ;  /* 0x0000001011a07239 */ /* 0x000fe200000014a0 */
[----:B------:R-:W-:Y:S01]  /*6c30*/  IMAD R30, R85, R80, R30 ;  /* 0x00000050551e7224 */ /* 0x000fe200078e021e */
[----:B------:R-:W-:Y:S01]  /*6c40*/  I2IP.S8.S32.SAT R161, R27, R22, RZ ;  /* 0x000000161ba17239 */ /* 0x000fe200000014ff */
[----:B------:R-:W-:Y:S01]  /*6c50*/  IMAD.MOV.U32 R81, RZ, RZ, R123 ;  /* 0x000000ffff517224 */ /* 0x000fe200078e007b */
[----:B------:R-:W-:Y:S01]  /*6c60*/  SHF.L.U32 R121, R92, 0x8, RZ ;  /* 0x000000085c797819 */ /* 0x000fe200000006ff */
[----:B------:R-:W-:Y:S01]  /*6c70*/  IMAD R35, R91, R80, R35 ;  /* 0x000000505b237224 */ /* 0x000fe200078e0223 */
[----:B------:R-:W-:Y:S01]  /*6c80*/  SHF.R.S32.HI R82, RZ, 0x18, R122 ;  /* 0x00000018ff527819 */ /* 0x000fe2000001147a */
[C---:B------:R-:W-:Y:S01]  /*6c90*/  IMAD R33, R78.reuse, R37, RZ ;  /* 0x000000254e217224 */ /* 0x040fe200078e02ff */
[----:B------:R-:W-:Y:S01]  /*6ca0*/  I2IP.S8.S32.SAT R161, R21, R20, R161 ;  /* 0x0000001415a17239 */ /* 0x000fe200000014a1 */
[----:B------:R-:W-:Y:S01]  /*6cb0*/  IMAD R32, R81, R80, R32 ;  /* 0x0000005051207224 */ /* 0x000fe200078e0220 */
[----:B------:R-:W-:Y:S01]  /*6cc0*/  SHF.R.S32.HI R81, RZ, 0x18, R121 ;  /* 0x00000018ff517819 */ /* 0x000fe20000011479 */
[C---:B------:R-:W-:Y:S01]  /*6cd0*/  IMAD R34, R78.reuse, R38, RZ ;  /* 0x000000264e227224 */ /* 0x040fe200078e02ff */
[----:B------:R-:W-:Y:S01]  /*6ce0*/  SHF.R.S32.HI R92, RZ, 0x18, R92 ;  /* 0x00000018ff5c7819 */ /* 0x000fe2000001145c */
[----:B------:R-:W-:Y:S01]  /*6cf0*/  IMAD R39, R78, R39, RZ ;  /* 0x000000274e277224 */ /* 0x000fe200078e02ff */
[----:B------:R-:W-:Y:S01]  /*6d00*/  I2IP.S8.S32.SAT R162, R31, R26, RZ ;  /* 0x0000001a1fa27239 */ /* 0x000fe200000014ff */
[----:B------:R-:W-:Y:S01]  /*6d10*/  IMAD R33, R82, R80, R33 ;  /* 0x0000005052217224 */ /* 0x000fe200078e0221 */
[----:B------:R-:W-:Y:S01]  /*6d20*/  MOV R83, R120 ;  /* 0x0000007800537202 */ /* 0x000fe20000000f00 */
[C---:B------:R-:W-:Y:S01]  /*6d30*/  IMAD R36, R78.reuse, R40, RZ ;  /* 0x000000284e247224 */ /* 0x040fe200078e02ff */
[----:B------:R-:W-:Y:S01]  /*6d40*/  I2IP.S8.S32.SAT R162, R25, R24, R162 ;  /* 0x0000001819a27239 */ /* 0x000fe200000014a2 */
[----:B------:R-:W-:Y:S01]  /*6d50*/  IMAD R34, R81, R80, R34 ;  /* 0x0000005051227224 */ /* 0x000fe200078e0222 */
[----:B------:R-:W-:Y:S01]  /*6d60*/  SHF.R.S32.HI R82, RZ, 0x18, R119 ;  /* 0x00000018ff527819 */ /* 0x000fe20000011477 */
[----:B------:R-:W-:Y:S01]  /*6d70*/  IMAD R37, R78, R41, RZ ;  /* 0x000000294e257224 */ /* 0x000fe200078e02ff */
[----:B------:R-:W-:Y:S01]  /*6d80*/  I2IP.S8.S32.SAT R163, R35, R30, RZ ;  /* 0x0000001e23a37239 */ /* 0x000fe200000014ff */
[----:B------:R-:W-:Y:S01]  /*6d90*/  IMAD R39, R92, R80, R39 ;  /* 0x000000505c277224 */ /* 0x000fe200078e0227 */
[----:B------:R-:W-:Y:S01]  /*6da0*/  SHF.R.S32.HI R85, RZ, 0x18, R118 ;  /* 0x00000018ff557819 */ /* 0x000fe20000011476 */
[C---:B------:R-:W-:Y:S01]  /*6db0*/  IMAD R38, R78.reuse, R42, RZ ;  /* 0x0000002a4e267224 */ /* 0x040fe200078e02ff */
[----:B------:R-:W-:Y:S01]  /*6dc0*/  I2IP.S8.S32.SAT R163, R29, R28, R163 ;  /* 0x0000001c1da37239 */ /* 0x000fe200000014a3 */
[----:B------:R-:W-:Y:S01]  /*6dd0*/  IMAD R36, R83, R80, R36 ;  /* 0x0000005053247224 */ /* 0x000fe200078e0224 */
[----:B------:R-:W-:Y:S01]  /*6de0*/  I2IP.S8.S32.SAT R168, R39, R34, RZ ;  /* 0x0000002227a87239 */ /* 0x000fe200000014ff */
[----:B------:R-:W-:Y:S01]  /*6df0*/  IMAD R43, R78, R43, RZ ;  /* 0x0000002b4e2b7224 */ /* 0x000fe200078e02ff */
[----:B------:R-:W-:Y:S01]  /*6e00*/  MOV R81, R117 ;  /* 0x0000007500517202 */ /* 0x000fe20000000f00 */
[----:B------:R-:W-:Y:S01]  /*6e10*/  IMAD R37, R82, R80, R37 ;  /* 0x0000005052257224 */ /* 0x000fe200078e0225 */
[----:B------:R3:W-:Y:S01]  /*6e20*/  STS.128 [R178+0x2200], R160 ;  /* 0x002200a0b2007388 */ /* 0x0007e20000000c00 */
[----:B------:R-:W-:Y:S01]  /*6e30*/  IMAD R40, R78, R44, RZ ;  /* 0x0000002c4e287224 */ /* 0x000fe200078e02ff */
[----:B------:R-:W-:Y:S01]  /*6e40*/  I2IP.S8.S32.SAT R168, R33, R32, R168 ;  /* 0x0000002021a87239 */ /* 0x000fe200000014a8 */
[-C--:B------:R-:W-:Y:S01]  /*6e50*/  IMAD R38, R85, R80.reuse, R38 ;  /* 0x0000005055267224 */ /* 0x080fe200078e0226 */
[----:B------:R-:W-:Y:S01]  /*6e60*/  SHF.L.U32 R112, R94, 0x8, RZ ;  /* 0x000000085e707819 */ /* 0x000fe200000006ff */
[-C--:B------:R-:W-:Y:S01]  /*6e70*/  IMAD R43, R93, R80.reuse, R43 ;  /* 0x000000505d2b7224 */ /* 0x080fe200078e022b */
[----:B------:R-:W-:Y:S01]  /*6e80*/  SHF.R.S32.HI R82, RZ, 0x18, R115 ;  /* 0x00000018ff527819 */ /* 0x000fe20000011473 */
[C---:B------:R-:W-:Y:S01]  /*6e90*/  IMAD R41, R78.reuse, R45, RZ ;  /* 0x0000002d4e297224 */ /* 0x040fe200078e02ff */
[----:B------:R-:W-:Y:S01]  /*6ea0*/  MOV R83, R111 ;  /* 0x0000006f00537202 */ /* 0x000fe20000000f00 */
[----:B------:R-:W-:Y:S01]  /*6eb0*/  IMAD R40, R81, R80, R40 ;  /* 0x0000005051287224 */ /* 0x000fe200078e0228 */
[----:B------:R-:W-:Y:S01]  /*6ec0*/  SHF.R.S32.HI R81, RZ, 0x18, R112 ;  /* 0x00000018ff517819 */ /* 0x000fe20000011470 */
[C---:B------:R-:W-:Y:S01]  /*6ed0*/  IMAD R42, R78.reuse, R46, RZ ;  /* 0x0000002e4e2a7224 */ /* 0x040fe200078e02ff */
[----:B------:R-:W-:Y:S01]  /*6ee0*/  SHF.R.S32.HI R94, RZ, 0x18, R94 ;  /* 0x00000018ff5e7819 */ /* 0x000fe2000001145e */
[----:B------:R-:W-:Y:S01]  /*6ef0*/  IMAD R47, R78, R47, RZ ;  /* 0x0000002f4e2f7224 */ /* 0x000fe200078e02ff */
[----:B------:R-:W-:Y:S01]  /*6f00*/  I2IP.S8.S32.SAT R169, R43, R38, RZ ;  /* 0x000000262ba97239 */ /* 0x000fe200000014ff */
[----:B------:R-:W-:Y:S01]  /*6f10*/  IMAD R41, R82, R80, R41 ;  /* 0x0000005052297224 */ /* 0x000fe200078e0229 */
[----:B------:R-:W-:Y:S01]  /*6f20*/  SHF.L.U32 R109, R95, 0x8, RZ ;  /* 0x000000085f6d7819 */ /* 0x000fe200000006ff */
[C---:B------:R-:W-:Y:S01]  /*6f30*/  IMAD R44, R78.reuse, R48, RZ ;  /* 0x000000304e2c7224 */ /* 0x040fe200078e02ff */
[----:B------:R-:W-:Y:S01]  /*6f40*/  I2IP.S8.S32.SAT R169, R37, R36, R169 ;  /* 0x0000002425a97239 */ /* 0x000fe200000014a9 */
[----:B------:R-:W-:Y:S01]  /*6f50*/  IMAD R42, R81, R80, R42 ;  /* 0x00000050512a7224 */ /* 0x000fe200078e022a */
[----:B------:R-:W-:Y:S01]  /*6f60*/  SHF.R.S32.HI R82, RZ, 0x18, R110 ;  /* 0x00000018ff527819 */ /* 0x000fe2000001146e */
[----:B------:R-:W-:Y:S01]  /*6f70*/  IMAD R45, R78, R49, RZ ;  /* 0x000000314e2d7224 */ /* 0x000fe200078e02ff */
[----:B------:R-:W-:Y:S01]  /*6f80*/  MOV R81, R116 ;  /* 0x0000007400517202 */ /* 0x000fe20000000f00 */
[----:B------:R-:W-:Y:S01]  /*6f90*/  IMAD R47, R94, R80, R47 ;  /* 0x000000505e2f7224 */ /* 0x000fe200078e022f */
[----:B------:R-:W-:Y:S01]  /*6fa0*/  SHF.R.S32.HI R85, RZ, 0x18, R109 ;  /* 0x00000018ff557819 */ /* 0x000fe2000001146d */
[C---:B------:R-:W-:Y:S01]  /*6fb0*/  IMAD R46, R78.reuse, R50, RZ ;  /* 0x000000324e2e7224 */ /* 0x040fe200078e02ff */
[----:B------:R-:W-:Y:S01]  /*6fc0*/  SHF.R.S32.HI R95, RZ, 0x18, R95 ;  /* 0x00000018ff5f7819 */ /* 0x000fe2000001145f */
[----:B------:R-:W-:Y:S01]  /*6fd0*/  IMAD R44, R83, R80, R44 ;  /* 0x00000050532c7224 */ /* 0x000fe200078e022c */
[----:B------:R-:W-:Y:S01]  /*6fe0*/  I2IP.S8.S32.SAT R170, R47, R42, RZ ;  /* 0x0000002a2faa7239 */ /* 0x000fe200000014ff */
[----:B------:R-:W-:Y:S01]  /*6ff0*/  IMAD R51, R78, R51, RZ ;  /* 0x000000334e337224 */ /* 0x000fe200078e02ff */
[----:B------:R-:W-:Y:S01]  /*7000*/  SHF.L.U32 R113, R96, 0x8, RZ ;  /* 0x0000000860717819 */ /* 0x000fe200000006ff */
[----:B------:R-:W-:Y:S01]  /*7010*/  IMAD R45, R82, R80, R45 ;  /* 0x00000050522d7224 */ /* 0x000fe200078e022d */
[----:B------:R-:W-:Y:S01]  /*7020*/  I2IP.S8.S32.SAT R170, R41, R40, R170 ;  /* 0x0000002829aa7239 */ /* 0x000fe200000014aa */
[C---:B------:R-:W-:Y:S01]  /*7030*/  IMAD R48, R78.reuse, R52, RZ ;  /* 0x000000344e307224 */ /* 0x040fe200078e02ff */
[----:B------:R-:W-:Y:S01]  /*7040*/  SHF.R.S32.HI R82, RZ, 0x18, R114 ;  /* 0x00000018ff527819 */ /* 0x000fe20000011472 */
[-C--:B------:R-:W-:Y:S01]  /*7050*/  IMAD R46, R85, R80.reuse, R46 ;  /* 0x00000050552e7224 */ /* 0x080fe200078e022e */
[----:B------:R-:W-:Y:S01]  /*7060*/  SHF.R.S32.HI R83, RZ, 0x18, R113 ;  /* 0x00000018ff537819 */ /* 0x000fe20000011471 */
[C---:B------:R-:W-:Y:S01]  /*7070*/  IMAD R49, R78.reuse, R53, RZ ;  /* 0x000000354e317224 */ /* 0x040fe200078e02ff */
[----:B------:R-:W-:Y:S01]  /*7080*/  SHF.R.S32.HI R96, RZ, 0x18, R97 ;  /* 0x00000018ff607819 */ /* 0x000fe20000011461 */
[----:B------:R-:W-:Y:S01]  /*7090*/  IMAD R51, R95, R80, R51 ;  /* 0x000000505f337224 */ /* 0x000fe200078e0233 */
[----:B------:R-:W-:Y:S01]  /*70a0*/  SHF.L.U32 R106, R97, 0x8, RZ ;  /* 0x00000008616a7819 */ /* 0x000fe200000006ff */
[C---:B------:R-:W-:Y:S01]  /*70b0*/  IMAD R50, R78.reuse, R54, RZ ;  /* 0x000000364e327224 */ /* 0x040fe200078e02ff */
[----:B------:R-:W-:Y:S01]  /*70c0*/  SHF.R.S32.HI R97, RZ, 0x18, R98 ;  /* 0x00000018ff617819 */ /* 0x000fe20000011462 */
[----:B------:R-:W-:Y:S01]  /*70d0*/  IMAD R48, R81, R80, R48 ;  /* 0x0000005051307224 */ /* 0x000fe200078e0230 */
[----:B------:R-:W-:Y:S01]  /*70e0*/  I2IP.S8.S32.SAT R171, R51, R46, RZ ;  /* 0x0000002e33ab7239 */ /* 0x000fe200000014ff */
[----:B------:R-:W-:Y:S01]  /*70f0*/  IMAD R55, R78, R55, RZ ;  /* 0x000000374e377224 */ /* 0x000fe200078e02ff */
[----:B------:R-:W-:Y:S01]  /*7100*/  SHF.R.S32.HI R98, RZ, 0x18, R99 ;  /* 0x00000018ff627819 */ /* 0x000fe20000011463 */
[----:B------:R-:W-:Y:S01]  /*7110*/  IMAD R49, R82, R80, R49 ;  /* 0x0000005052317224 */ /* 0x000fe200078e0231 */
[----:B------:R-:W-:Y:S01]  /*7120*/  I2IP.S8.S32.SAT R171, R45, R44, R171 ;  /* 0x0000002c2dab7239 */ /* 0x000fe200000014ab */
[C---:B------:R-:W-:Y:S01]  /*7130*/  IMAD R52, R78.reuse, R56, RZ ;  /* 0x000000384e347224 */ /* 0x040fe200078e02ff */
[----:B------:R-:W-:Y:S01]  /*7140*/  SHF.R.S32.HI R82, RZ, 0x18, R107 ;  /* 0x00000018ff527819 */ /* 0x000fe2000001146b */
[-C--:B------:R-:W-:Y:S01]  /*7150*/  IMAD R50, R83, R80.reuse, R50 ;  /* 0x0000005053327224 */ /* 0x080fe200078e0232 */
[----:B------:R-:W-:Y:S01]  /*7160*/  SHF.R.S32.HI R83, RZ, 0x18, R106 ;  /* 0x00000018ff537819 */ /* 0x000fe2000001146a */
[----:B------:R-:W-:Y:S01]  /*7170*/  IMAD.MOV.U32 R81, RZ, RZ, R108 ;  /* 0x000000ffff517224 */ /* 0x000fe200078e006c */
[----:B------:R3:W-:Y:S01]  /*7180*/  STS.128 [R177+0x2200], R168 ;  /* 0x002200a8b1007388 */ /* 0x0007e20000000c00 */
[----:B------:R-:W-:Y:S01]  /*7190*/  IMAD R53, R78, R57, RZ ;  /* 0x000000394e357224 */ /* 0x000fe200078e02ff */
[----:B------:R-:W-:Y:S01]  /*71a0*/  SHF.L.U32 R100, R99, 0x8, RZ ;  /* 0x0000000863647819 */ /* 0x000fe200000006ff */
[----:B------:R-:W-:Y:S01]  /*71b0*/  IMAD R55, R84, R80, R55 ;  /* 0x0000005054377224 */ /* 0x000fe200078e0237 */
[----:B-1----:R-:W-:Y:S01]  /*71c0*/  IADD3 R187, PT, PT, R76, 0x1, RZ ;  /* 0x000000014cbb7810 */ /* 0x002fe20007ffe0ff */
[C---:B------:R-:W-:Y:S01]  /*71d0*/  IMAD R54, R78.reuse, R58, RZ ;  /* 0x0000003a4e367224 */ /* 0x040fe200078e02ff */
[----:B------:R-:W-:Y:S01]  /*71e0*/  SHF.R.S32.HI R85, RZ, 0x18, R100 ;  /* 0x00000018ff557819 */ /* 0x000fe20000011464 */
[----:B------:R-:W-:Y:S01]  /*71f0*/  IMAD R52, R81, R80, R52 ;  /* 0x0000005051347224 */ /* 0x000fe200078e0234 */
[----:B------:R-:W-:Y:S01]  /*7200*/  I2IP.S8.S32.SAT R192, R55, R50, RZ ;  /* 0x0000003237c07239 */ /* 0x000fe200000014ff */
[----:B------:R-:W-:Y:S01]  /*7210*/  IMAD R59, R78, R59, RZ ;  /* 0x0000003b4e3b7224 */ /* 0x000fe200078e02ff */
[----:B------:R-:W-:Y:S01]  /*7220*/  MOV R81, R105 ;  /* 0x0000006900517202 */ /* 0x000fe20000000f00 */
[----:B------:R-:W-:Y:S01]  /*7230*/  IMAD R53, R82, R80, R53 ;  /* 0x0000005052357224 */ /* 0x000fe200078e0235 */
[----:B------:R-:W-:Y:S01]  /*7240*/  I2IP.S8.S32.SAT R192, R49, R48, R192 ;  /* 0x0000003031c07239 */ /* 0x000fe200000014c0 */
[----:B------:R-:W-:Y:S01]  /*7250*/  IMAD R56, R78, R60, RZ ;  /* 0x0000003c4e387224 */ /* 0x000fe200078e02ff */
[----:B------:R-:W-:Y:S01]  /*7260*/  SHF.R.S32.HI R82, RZ, 0x18, R104 ;  /* 0x00000018ff527819 */ /* 0x000fe20000011468 */
[----:B------:R-:W-:Y:S01]  /*7270*/  IMAD R54, R83, R80, R54 ;  /* 0x0000005053367224 */ /* 0x000fe200078e0236 */
[----:B------:R-:W-:Y:S01]  /*7280*/  MOV R83, R102 ;  /* 0x0000006600537202 */ /* 0x000fe20000000f00 */
[-C--:B------:R-:W-:Y:S02]  /*7290*/  IMAD R59, R96, R80.reuse, R59 ;  /* 0x00000050603b7224 */ /* 0x080fe400078e023b */
[C---:B------:R-:W-:Y:S02]  /*72a0*/  IMAD R57, R78.reuse, R61, RZ ;  /* 0x0000003d4e397224 */ /* 0x040fe400078e02ff */
[----:B------:R-:W-:Y:S01]  /*72b0*/  IMAD R56, R81, R80, R56 ;  /* 0x0000005051387224 */ /* 0x000fe200078e0238 */
[----:B------:R-:W-:Y:S01]  /*72c0*/  SHF.R.S32.HI R81, RZ, 0x18, R103 ;  /* 0x00000018ff517819 */ /* 0x000fe20000011467 */
[C---:B------:R-:W-:Y:S01]  /*72d0*/  IMAD R58, R78.reuse, R62, RZ ;  /* 0x0000003e4e3a7224 */ /* 0x040fe200078e02ff */
[----:B------:R-:W-:Y:S01]  /*72e0*/  I2IP.S8.S32.SAT R193, R59, R54, RZ ;  /* 0x000000363bc17239 */ /* 0x000fe200000014ff */
[----:B------:R-:W-:Y:S02]  /*72f0*/  IMAD R63, R78, R63, RZ ;  /* 0x0000003f4e3f7224 */ /* 0x000fe400078e02ff */
[----:B------:R-:W-:Y:S01]  /*7300*/  IMAD R57, R82, R80, R57 ;  /* 0x0000005052397224 */ /* 0x000fe200078e0239 */
[----:B------:R-:W-:Y:S01]  /*7310*/  SHF.R.S32.HI R82, RZ, 0x18, R101 ;  /* 0x00000018ff527819 */ /* 0x000fe20000011465 */
[C---:B------:R-:W-:Y:S01]  /*7320*/  IMAD R60, R78.reuse, R64, RZ ;  /* 0x000000404e3c7224 */ /* 0x040fe200078e02ff */
[----:B------:R-:W-:Y:S01]  /*7330*/  I2IP.S8.S32.SAT R193, R53, R52, R193 ;  /* 0x0000003435c17239 */ /* 0x000fe200000014c1 */
[-C--:B------:R-:W-:Y:S02]  /*7340*/  IMAD R58, R81, R80.reuse, R58 ;  /* 0x00000050513a7224 */ /* 0x080fe400078e023a */
[C---:B------:R-:W-:Y:S02]  /*7350*/  IMAD R61, R78.reuse, R65, RZ ;  /* 0x000000414e3d7224 */ /* 0x040fe400078e02ff */
[-C--:B------:R-:W-:Y:S02]  /*7360*/  IMAD R63, R97, R80.reuse, R63 ;  /* 0x00000050613f7224 */ /* 0x080fe400078e023f */
[----:B------:R-:W-:Y:S02]  /*7370*/  IMAD R60, R83, R80, R60 ;  /* 0x00000050533c7224 */ /* 0x000fe400078e023c */
[----:B------:R-:W-:Y:S01]  /*7380*/  IMAD R62, R78, R66, RZ ;  /* 0x000000424e3e7224 */ /* 0x000fe200078e02ff */
[----:B------:R-:W-:Y:S01]  /*7390*/  I2IP.S8.S32.SAT R194, R63, R58, RZ ;  /* 0x0000003a3fc27239 */ /* 0x000fe200000014ff */
[----:B------:R-:W-:Y:S02]  /*73a0*/  IMAD R61, R82, R80, R61 ;  /* 0x00000050523d7224 */ /* 0x000fe400078e023d */
[----:B------:R-:W-:Y:S01]  /*73b0*/  IMAD R67, R78, R67, RZ ;  /* 0x000000434e437224 */ /* 0x000fe200078e02ff */
[----:B------:R-:W-:Y:S01]  /*73c0*/  I2IP.S8.S32.SAT R194, R57, R56, R194 ;  /* 0x0000003839c27239 */ /* 0x000fe200000014c2 */
[-C--:B------:R-:W-:Y:S02]  /*73d0*/  IMAD R62, R85, R80.reuse, R62 ;  /* 0x00000050553e7224 */ /* 0x080fe400078e023e */
[----:B------:R-:W-:Y:S05]  /*73e0*/  IMAD R67, R98, R80, R67 ;  /* 0x0000005062437224 */ /* 0x000fea00078e0243 */
[----:B------:R-:W-:Y:S04]  /*73f0*/  I2IP.S8.S32.SAT R189, R67, R62, RZ ;  /* 0x0000003e43bd7239 */ /* 0x000fe800000014ff */
[----:B------:R-:W-:Y:S05]  /*7400*/  I2IP.S8.S32.SAT R195, R61, R60, R189 ;  /* 0x0000003c3dc37239 */ /* 0x000fea00000014bd */
[----:B------:R3:W-:Y:S01]  /*7410*/  STS.128 [R176+0x2200], R192 ;  /* 0x002200c0b0007388 */ /* 0x0007e20000000c00 */
[----:B------:R-:W-:Y:S01]  /*7420*/  @!PT LDS RZ, [RZ] ;  /* 0x00000000fffff984 */ /* 0x000fe20000000800 */
[----:B------:R-:W-:Y:S01]  /*7430*/  @!PT LDS RZ, [RZ] ;  /* 0x00000000fffff984 */ /* 0x000fe20000000800 */
[----:B------:R-:W-:Y:S01]  /*7440*/  @!PT LDS RZ, [RZ] ;  /* 0x00000000fffff984 */ /* 0x000fe20000000800 */
[----:B------:R-:W-:Y:S01]  /*7450*/  @!PT LDS RZ, [RZ] ;  /* 0x00000000fffff984 */ /* 0x000fe20000000800 */
[----:B------:R1:W-:Y:S07]  /*7460*/  MEMBAR.ALL.CTA ;  /* 0x0000000000007992 */ /* 0x0003ee0000008000 */
[----:B-1----:R-:W1:Y:S02]  /*7470*/  FENCE.VIEW.ASYNC.S ;  /* 0x00000000000073c6 */ /* 0x002e640000000000 */
[----:B-1----:R-:W-:Y:S06]  /*7480*/  BAR.SYNC.DEFER_BLOCKING 0x1, 0x80 ;  /* 0x0042000000007b1d */ /* 0x002fec0000010000 */
[----:B------:R-:W-:Y:S05]  /*7490*/  @P0 BRA `(.L_x_118) ;  /* 0x0000000000340947 */ /* 0x000fea0003800000 */
[----:B------:R-:W-:Y:S01]  /*74a0*/  UIADD3 UR12, UPT, UPT, UR43, 0x2200, URZ ;  /* 0x000022002b0c7890 */ /* 0x000fe2000fffe0ff */
[----:B------:R-:W-:Y:S01]  /*74b0*/  R2UR UR9, R166 ;  /* 0x00000000a60972ca */ /* 0x000fe200000e0000 */
[----:B------:R-:W-:Y:S01]  /*74c0*/  UIADD3 UR10, UP0, UPT, UR46, 0x680, URZ ;  /* 0x000006802e0a7890 */ /* 0x000fe2000ff1e0ff */
[----:B------:R-:W-:Y:S01]  /*74d0*/  R2UR UR8, R165 ;  /* 0x00000000a50872ca */ /* 0x000fe200000e0000 */
[----:B------:R-:W-:Y:S02]  /*74e0*/  UMOV UR7, UR36 ;  /* 0x0000002400077c82 */ /* 0x000fe40008000000 */
[----:B------:R-:W-:Y:S01]  /*74f0*/  IMAD.U32 R185, RZ, RZ, UR12 ;  /* 0x0000000cffb97e24 */ /* 0x000fe2000f8e00ff */
[----:B------:R-:W-:Y:S04]  /*7500*/  UIADD3.X UR11, UPT, UPT, URZ, UR47, URZ, UP0, !UPT ;  /* 0x0000002fff0b7290 */ /* 0x000fe800087fe4ff */
[----:B------:R-:W-:Y:S03]  /*7510*/  R2UR UR4, R185 ;  /* 0x00000000b90472ca */ /* 0x000fe600000e0000 */
[----:B------:R-:W-:Y:S02]  /*7520*/  USHF.L.U32 UR5, UR9, 0x6, URZ ;  /* 0x0000000609057899 */ /* 0x000fe400080006ff */
[----:B------:R-:W-:Y:S09]  /*7530*/  USHF.L.U32 UR6, UR8, 0x7, URZ ;  /* 0x0000000708067899 */ /* 0x000ff200080006ff */
[----:B------:R1:W-:Y:S01]  /*7540*/  UTMASTG.3D [UR4], [UR10] ;  /* 0x000000040a0073b5 */ /* 0x0003e20008010000 */
[----:B------:R0:W-:Y:S01]  /*7550*/  UTMACMDFLUSH ;  /* 0x00000000000079b7 */ /* 0x0001e20000000000 */
[----:B-1----:R-:W-:Y:S04]  /*7560*/  DEPBAR.LE SB0, 0x0 ;  /* 0x000080000000791a */ /* 0x002fe80000000000 */
.L_x_118:
[----:B------:R-:W-:Y:S05]  /*7570*/  BSYNC.RECONVERGENT B0 ;  /* 0x0000000000007941 */ /* 0x000fea0003800200 */
.L_x_117:
[----:B------:R-:W-:Y:S01]  /*7580*/  BAR.SYNC.DEFER_BLOCKING 0x1, 0x80 ;  /* 0x0042000000007b1d */ /* 0x000fe20000010000 */
[----:B------:R-:W-:Y:S01]  /*7590*/  ISETP.NE.AND P2, PT, R186, RZ, PT ;  /* 0x000000ffba00720c */ /* 0x000fe20003f45270 */
[----:B------:R-:W-:Y:S01]  /*75a0*/  IMAD.IADD R166, R75, 0x1, R145 ;  /* 0x000000014ba67824 */ /* 0x000fe200078e0291 */
[----:B------:R-:W-:Y:S01]  /*75b0*/  ISETP.NE.AND P0, PT, R188, 0x2, PT ;  /* 0x00000002bc00780c */ /* 0x000fe20003f05270 */
[----:B------:R-:W-:Y:S01]  /*75c0*/  IMAD.IADD R165, R77, 0x1, R164 ;  /* 0x000000014da57824 */ /* 0x000fe200078e02a4 */
[----:B------:R-:W-:Y:S02]  /*75d0*/  ISETP.NE.AND P1, PT, R187, 0x4, PT ;  /* 0x00000004bb00780c */ /* 0x000fe40003f25270 */
[----:B------:R-:W-:Y:S02]  /*75e0*/  SEL R0, RZ, 0x1, P0 ;  /* 0x00000001ff007807 */ /* 0x000fe40000000000 */
[----:B------:R-:W-:Y:S02]  /*75f0*/  SEL R3, RZ, 0x1, P1 ;  /* 0x00000001ff037807 */ /* 0x000fe40000800000 */
[----:B------:R-:W-:Y:S02]  /*7600*/  LOP3.LUT R183, R183, R0, RZ, 0x3c, !PT ;  /* 0x00000000b7b77212 */ /* 0x000fe400078e3cff */
[----:B------:R-:W-:Y:S02]  /*7610*/  LOP3.LUT R184, R184, R3, RZ, 0x3c, !PT ;  /* 0x00000003b8b87212 */ /* 0x000fe400078e3cff */
[----:B------:R-:W-:Y:S02]  /*7620*/  @P2 R2UR UR36, R181 ;  /* 0x00000000b52422ca */ /* 0x000fe400000e0000 */
[----:B------:R-:W-:Y:S02]  /*7630*/  SEL R188, R188, RZ, P0 ;  /* 0x000000ffbcbc7207 */ /* 0x000fe40000000000 */
[----:B------:R-:W-:Y:S01]  /*7640*/  SEL R76, R187, RZ, P1 ;  /* 0x000000ffbb4c7207 */ /* 0x000fe20000800000 */
[----:B------:R-:W-:Y:S10]  /*7650*/  @P2 BRA `(.L_x_119) ;  /* 0xffffffdc00382947 */ /* 0x000ff4000383ffff */
[----:B------:R-:W-:Y:S05]  /*7660*/  EXIT ;  /* 0x000000000000794d */ /* 0x000fea0003800000 */
.L_x_25:
[----:B--2---:R2:W4:Y:S02]  /*7670*/  SYNCS.PHASECHK.TRANS64.TRYWAIT P0, [R3+URZ+0x130], R2 ;  /* 0x00013002030075a7 */ /* 0x00452400080011ff */
[----:B----4-:R-:W-:Y:S05]  /*7680*/  @!P0 NANOSLEEP.SYNCS 0x989680 ;  /* 0x009896800000895d */ /* 0x010fea0003900000 */
[----:B------:R-:W4:Y:S02]  /*7690*/  @!P0 SYNCS.PHASECHK.TRANS64 P0, [R3+URZ+0x130], R2 ;  /* 0x00013002030085a7 */ /* 0x000f2400080010ff */
[----:B----4-:R-:W-:Y:S05]  /*76a0*/  @!P0 BRA `(.L_x_25) ;  /* 0xfffffffc00f08947 */ /* 0x010fea000383ffff */
[----:B------:R-:W-:Y:S05]  /*76b0*/  BRA `(.L_x_120) ;  /* 0xffffffa000787947 */ /* 0x000fea000383ffff */
.L_x_28:
[----:B-1----:R-:W-:-:S07]  /*76c0*/  MOV R2, UR33 ;  /* 0x0000002100027c02 */ /* 0x002fce0008000f00 */
.L_x_121:
[----:B-1----:R1:W2:Y:S02]  /*76d0*/  SYNCS.PHASECHK.TRANS64.TRYWAIT P0, [R2+URZ+0x50], R5 ;  /* 0x00005005020075a7 */ /* 0x0022a400080011ff */
[----:B--2---:R-:W-:Y:S05]  /*76e0*/  @!P0 NANOSLEEP.SYNCS 0x989680 ;  /* 0x009896800000895d */ /* 0x004fea0003900000 */
[----:B------:R-:W2:Y:S02]  /*76f0*/  @!P0 SYNCS.PHASECHK.TRANS64 P0, [R2+URZ+0x50], R5 ;  /* 0x00005005020085a7 */ /* 0x000ea400080010ff */
[----:B--2---:R-:W-:Y:S05]  /*7700*/  @!P0 BRA `(.L_x_121) ;  /* 0xfffffffc00f08947 */ /* 0x004fea000383ffff */
[----:B------:R-:W-:Y:S05]  /*7710*/  BRA `(.L_x_27) ;  /* 0xffffffa000e07947 */ /* 0x000fea000383ffff */
.L_x_35:
[----:B-1----:R-:W-:-:S07]  /*7720*/  MOV R2, UR17 ;  /* 0x0000001100027c02 */ /* 0x002fce0008000f00 */
.L_x_122:
[----:B-1----:R1:W2:Y:S02]  /*7730*/  SYNCS.PHASECHK.TRANS64.TRYWAIT P0, [R2+URZ+0x50], R5 ;  /* 0x00005005020075a7 */ /* 0x0022a400080011ff */
[----:B--2---:R-:W-:Y:S05]  /*7740*/  @!P0 NANOSLEEP.SYNCS 0x989680 ;  /* 0x009896800000895d */ /* 0x004fea0003900000 */
[----:B------:R-:W2:Y:S02]  /*7750*/  @!P0 SYNCS.PHASECHK.TRANS64 P0, [R2+URZ+0x50], R5 ;  /* 0x00005005020085a7 */ /* 0x000ea400080010ff */
[----:B--2---:R-:W-:Y:S05]  /*7760*/  @!P0 BRA `(.L_x_122) ;  /* 0xfffffffc00f08947 */ /* 0x004fea000383ffff */
[----:B------:R-:W-:Y:S05]  /*7770*/  BRA `(.L_x_34) ;  /* 0xffffffa4009c7947 */ /* 0x000fea000383ffff */
.L_x_40:
[----:B-1----:R1:W2:Y:S02]  /*7780*/  SYNCS.PHASECHK.TRANS64.TRYWAIT P0, [R2+URZ+0xc0], R3 ;  /* 0x0000c003020075a7 */ /* 0x0022a400080011ff */
[----:B--2---:R-:W-:Y:S05]  /*7790*/  @!P0 NANOSLEEP.SYNCS 0x989680 ;  /* 0x009896800000895d */ /* 0x004fea0003900000 */
[----:B------:R-:W2:Y:S02]  /*77a0*/  @!P0 SYNCS.PHASECHK.TRANS64 P0, [R2+URZ+0xc0], R3 ;  /* 0x0000c003020085a7 */ /* 0x000ea400080010ff */
[----:B--2---:R-:W-:Y:S05]  /*77b0*/  @!P0 BRA `(.L_x_40) ;  /* 0xfffffffc00f08947 */ /* 0x004fea000383ffff */
[----:B------:R-:W-:Y:S05]  /*77c0*/  BRA `(.L_x_123) ;  /* 0xffffffa800407947 */ /* 0x000fea000383ffff */
.L_x_44:
[----:B---3--:R-:W-:-:S07]  /*77d0*/  MOV R0, UR5 ;  /* 0x0000000500007c02 */ /* 0x008fce0008000f00 */
.L_x_124:
[----:B-1----:R1:W2:Y:S02]  /*77e0*/  SYNCS.PHASECHK.TRANS64.TRYWAIT P0, [R0+URZ], R3 ;  /* 0x00000003000075a7 */ /* 0x0022a400080011ff */
[----:B--2---:R-:W-:Y:S05]  /*77f0*/  @!P0 NANOSLEEP.SYNCS 0x989680 ;  /* 0x009896800000895d */ /* 0x004fea0003900000 */
[----:B------:R-:W2:Y:S02]  /*7800*/  @!P0 SYNCS.PHASECHK.TRANS64 P0, [R0+URZ], R3 ;  /* 0x00000003000085a7 */ /* 0x000ea400080010ff */
[----:B--2---:R-:W-:Y:S05]  /*7810*/  @!P0 BRA `(.L_x_124) ;  /* 0xfffffffc00f08947 */ /* 0x004fea000383ffff */
[----:B------:R-:W-:Y:S05]  /*7820*/  BRA `(.L_x_125) ;  /* 0xffffffac00b07947 */ /* 0x000fea000383ffff */
.L_x_45:
[----:B---3--:R-:W-:-:S07]  /*7830*/  MOV R0, UR5 ;  /* 0x0000000500007c02 */ /* 0x008fce0008000f00 */
.L_x_126:
[----:B-1----:R1:W2:Y:S02]  /*7840*/  SYNCS.PHASECHK.TRANS64.TRYWAIT P0, [R0+URZ], R3 ;  /* 0x00000003000075a7 */ /* 0x0022a400080011ff */
[----:B--2---:R-:W-:Y:S05]  /*7850*/  @!P0 NANOSLEEP.SYNCS 0x989680 ;  /* 0x009896800000895d */ /* 0x004fea0003900000 */
[----:B------:R-:W2:Y:S02]  /*7860*/  @!P0 SYNCS.PHASECHK.TRANS64 P0, [R0+URZ], R3 ;  /* 0x00000003000085a7 */ /* 0x000ea400080010ff */
[----:B--2---:R-:W-:Y:S05]  /*7870*/  @!P0 BRA `(.L_x_126) ;  /* 0xfffffffc00f08947 */ /* 0x004fea000383ffff */
[----:B------:R-:W-:Y:S05]  /*7880*/  BRA `(.L_x_127) ;  /* 0xffffffac00bc7947 */ /* 0x000fea000383ffff */
.L_x_46:
[----:B---3--:R-:W-:-:S07]  /*7890*/  MOV R0, UR5 ;  /* 0x0000000500007c02 */ /* 0x008fce0008000f00 */
.L_x_128:
[----:B-1----:R1:W2:Y:S02]  /*78a0*/  SYNCS.PHASECHK.TRANS64.TRYWAIT P0, [R0+URZ], R3 ;  /* 0x00000003000075a7 */ /* 0x0022a400080011ff */
[----:B--2---:R-:W-:Y:S05]  /*78b0*/  @!P0 NANOSLEEP.SYNCS 0x989680 ;  /* 0x009896800000895d */ /* 0x004fea0003900000 */
[----:B------:R-:W2:Y:S02]  /*78c0*/  @!P0 SYNCS.PHASECHK.TRANS64 P0, [R0+URZ], R3 ;  /* 0x00000003000085a7 */ /* 0x000ea400080010ff */
[----:B--2---:R-:W-:Y:S05]  /*78d0*/  @!P0 BRA `(.L_x_128) ;  /* 0xfffffffc00f08947 */ /* 0x004fea000383ffff */
[----:B------:R-:W-:Y:S05]  /*78e0*/  BRA `(.L_x_129) ;  /* 0xffffffac00c87947 */ /* 0x000fea000383ffff */
.L_x_47:
[----:B---3--:R-:W-:-:S07]  /*78f0*/  MOV R0, UR5 ;  /* 0x0000000500007c02 */ /* 0x008fce0008000f00 */
.L_x_130:
[----:B-1----:R1:W2:Y:S02]  /*7900*/  SYNCS.PHASECHK.TRANS64.TRYWAIT P0, [R0+URZ], R3 ;  /* 0x00000003000075a7 */ /* 0x0022a400080011ff */
[----:B--2---:R-:W-:Y:S05]  /*7910*/  @!P0 NANOSLEEP.SYNCS 0x989680 ;  /* 0x009896800000895d */ /* 0x004fea0003900000 */
[----:B------:R-:W2:Y:S02]  /*7920*/  @!P0 SYNCS.PHASECHK.TRANS64 P0, [R0+URZ], R3 ;  /* 0x00000003000085a7 */ /* 0x000ea400080010ff */
[----:B--2---:R-:W-:Y:S05]  /*7930*/  @!P0 BRA `(.L_x_130) ;  /* 0xfffffffc00f08947 */ /* 0x004fea000383ffff */
[----:B------:R-:W-:Y:S05]  /*7940*/  BRA `(.L_x_131) ;  /* 0xffffffac00d47947 */ /* 0x000fea000383ffff */
.L_x_48:
[----:B---3--:R-:W-:-:S07]  /*7950*/  MOV R0, UR5 ;  /* 0x0000000500007c02 */ /* 0x008fce0008000f00 */
.L_x_132:
[----:B-1----:R1:W2:Y:S02]  /*7960*/  SYNCS.PHASECHK.TRANS64.TRYWAIT P0, [R0+URZ], R3 ;  /* 0x00000003000075a7 */ /* 0x0022a400080011ff */
[----:B--2---:R-:W-:Y:S05]  /*7970*/  @!P0 NANOSLEEP.SYNCS 0x989680 ;  /* 0x009896800000895d */ /* 0x004fea0003900000 */
[----:B------:R-:W2:Y:S02]  /*7980*/  @!P0 SYNCS.PHASECHK.TRANS64 P0, [R0+URZ], R3 ;  /* 0x00000003000085a7 */ /* 0x000ea400080010ff */
[----:B--2---:R-:W-:Y:S05]  /*7990*/  @!P0 BRA `(.L_x_132) ;  /* 0xfffffffc00f08947 */ /* 0x004fea000383ffff */
[----:B------:R-:W-:Y:S05]  /*79a0*/  BRA `(.L_x_133) ;  /* 0xffffffac00e07947 */ /* 0x000fea000383ffff */
.L_x_49:
[----:B---3--:R-:W-:-:S07]  /*79b0*/  MOV R0, UR5 ;  /* 0x0000000500007c02 */ /* 0x008fce0008000f00 */
.L_x_134:
[----:B-1----:R1:W2:Y:S02]  /*79c0*/  SYNCS.PHASECHK.TRANS64.TRYWAIT P0, [R0+URZ], R3 ;  /* 0x00000003000075a7 */ /* 0x0022a400080011ff */
[----:B--2---:R-:W-:Y:S05]  /*79d0*/  @!P0 NANOSLEEP.SYNCS 0x989680 ;  /* 0x009896800000895d */ /* 0x004fea0003900000 */
[----:B------:R-:W2:Y:S02]  /*79e0*/  @!P0 SYNCS.PHASECHK.TRANS64 P0, [R0+URZ], R3 ;  /* 0x00000003000085a7 */ /* 0x000ea400080010ff */
[----:B--2---:R-:W-:Y:S05]  /*79f0*/  @!P0 BRA `(.L_x_134) ;  /* 0xfffffffc00f08947 */ /* 0x004fea000383ffff */
[----:B------:R-:W-:Y:S05]  /*7a00*/  BRA `(.L_x_135) ;  /* 0xffffffac00ec7947 */ /* 0x000fea000383ffff */
.L_x_50:
[----:B---3--:R-:W-:-:S07]  /*7a10*/  MOV R0, UR5 ;  /* 0x0000000500007c02 */ /* 0x008fce0008000f00 */
.L_x_136:
[----:B-1----:R1:W2:Y:S02]  /*7a20*/  SYNCS.PHASECHK.TRANS64.TRYWAIT P0, [R0+URZ], R3 ;  /* 0x00000003000075a7 */ /* 0x0022a400080011ff */
[----:B--2---:R-:W-:Y:S05]  /*7a30*/  @!P0 NANOSLEEP.SYNCS 0x989680 ;  /* 0x009896800000895d */ /* 0x004fea0003900000 */
[----:B------:R-:W2:Y:S02]  /*7a40*/  @!P0 SYNCS.PHASECHK.TRANS64 P0, [R0+URZ], R3 ;  /* 0x00000003000085a7 */ /* 0x000ea400080010ff */
[----:B--2---:R-:W-:Y:S05]  /*7a50*/  @!P0 BRA `(.L_x_136) ;  /* 0xfffffffc00f08947 */ /* 0x004fea000383ffff */
[----:B------:R-:W-:Y:S05]  /*7a60*/  BRA `(.L_x_137) ;  /* 0xffffffac00f87947 */ /* 0x000fea000383ffff */
.L_x_51:
[----:B---3--:R-:W-:-:S07]  /*7a70*/  MOV R0, UR5 ;  /* 0x0000000500007c02 */ /* 0x008fce0008000f00 */
.L_x_138:
[----:B-1----:R1:W2:Y:S02]  /*7a80*/  SYNCS.PHASECHK.TRANS64.TRYWAIT P0, [R0+URZ], R3 ;  /* 0x00000003000075a7 */ /* 0x0022a400080011ff */
[----:B--2---:R-:W-:Y:S05]  /*7a90*/  @!P0 NANOSLEEP.SYNCS 0x989680 ;  /* 0x009896800000895d */ /* 0x004fea0003900000 */
[----:B------:R-:W2:Y:S02]  /*7aa0*/  @!P0 SYNCS.PHASECHK.TRANS64 P0, [R0+URZ], R3 ;  /* 0x00000003000085a7 */ /* 0x000ea400080010ff */
[----:B--2---:R-:W-:Y:S05]  /*7ab0*/  @!P0 BRA `(.L_x_138) ;  /* 0xfffffffc00f08947 */ /* 0x004fea000383ffff */
[----:B------:R-:W-:Y:S05]  /*7ac0*/  BRA `(.L_x_139) ;  /* 0xffffffb000047947 */ /* 0x000fea000383ffff */
.L_x_52:
[----:B---3--:R-:W-:-:S07]  /*7ad0*/  MOV R0, UR5 ;  /* 0x0000000500007c02 */ /* 0x008fce0008000f00 */
.L_x_140:
[----:B-1----:R1:W2:Y:S02]  /*7ae0*/  SYNCS.PHASECHK.TRANS64.TRYWAIT P0, [R0+URZ], R3 ;  /* 0x00000003000075a7 */ /* 0x0022a400080011ff */
[----:B--2---:R-:W-:Y:S05]  /*7af0*/  @!P0 NANOSLEEP.SYNCS 0x989680 ;  /* 0x009896800000895d */ /* 0x004fea0003900000 */
[----:B------:R-:W2:Y:S02]  /*7b00*/  @!P0 SYNCS.PHASECHK.TRANS64 P0, [R0+URZ], R3 ;  /* 0x00000003000085a7 */ /* 0x000ea400080010ff */
[----:B--2---:R-:W-:Y:S05]  /*7b10*/  @!P0 BRA `(.L_x_140) ;  /* 0xfffffffc00f08947 */ /* 0x004fea000383ffff */
[----:B------:R-:W-:Y:S05]  /*7b20*/  BRA `(.L_x_141) ;  /* 0xffffffb000107947 */ /* 0x000fea000383ffff */
.L_x_55:
[----:B-1----:R1:W2:Y:S02]  /*7b30*/  SYNCS.PHASECHK.TRANS64.TRYWAIT P0, [R0+URZ+0x120], R5 ;  /* 0x00012005000075a7 */ /* 0x0022a400080011ff */
[----:B--2---:R-:W-:Y:S05]  /*7b40*/  @!P0 NANOSLEEP.SYNCS 0x989680 ;  /* 0x009896800000895d */ /* 0x004fea0003900000 */
[----:B------:R-:W2:Y:S02]  /*7b50*/  @!P0 SYNCS.PHASECHK.TRANS64 P0, [R0+URZ+0x120], R5 ;  /* 0x00012005000085a7 */ /* 0x000ea400080010ff */
[----:B--2---:R-:W-:Y:S05]  /*7b60*/  @!P0 BRA `(.L_x_55) ;  /* 0xfffffffc00f08947 */ /* 0x004fea000383ffff */
[----:B------:R-:W-:Y:S05]  /*7b70*/  BRA `(.L_x_142) ;  /* 0xffffffb000707947 */ /* 0x000fea000383ffff */
.L_x_56:
[----:B------:R-:W-:-:S07]  /*7b80*/  MOV R0, UR5 ;  /* 0x0000000500007c02 */ /* 0x000fce0008000f00 */
.L_x_143:
[----:B-1----:R1:W2:Y:S02]  /*7b90*/  SYNCS.PHASECHK.TRANS64.TRYWAIT P0, [R0+URZ+0xd0], R7 ;  /* 0x0000d007000075a7 */ /* 0x0022a400080011ff */
[----:B--2---:R-:W-:Y:S05]  /*7ba0*/  @!P0 NANOSLEEP.SYNCS 0x989680 ;  /* 0x009896800000895d */ /* 0x004fea0003900000 */
[----:B------:R-:W2:Y:S02]  /*7bb0*/  @!P0 SYNCS.PHASECHK.TRANS64 P0, [R0+URZ+0xd0], R7 ;  /* 0x0000d007000085a7 */ /* 0x000ea400080010ff */
[----:B--2---:R-:W-:Y:S05]  /*7bc0*/  @!P0 BRA `(.L_x_143) ;  /* 0xfffffffc00f08947 */ /* 0x004fea000383ffff */
[----:B------:R-:W-:Y:S05]  /*7bd0*/  BRA `(.L_x_144) ;  /* 0xffffffb000807947 */ /* 0x000fea000383ffff */
.L_x_57:
[----:B-1----:R1:W2:Y:S02]  /*7be0*/  SYNCS.PHASECHK.TRANS64.TRYWAIT P1, [R0+URZ+0xc0], R5 ;  /* 0x0000c005000075a7 */ /* 0x0022a400080211ff */
[----:B--2---:R-:W-:Y:S05]  /*7bf0*/  @!P1 NANOSLEEP.SYNCS 0x989680 ;  /* 0x009896800000995d */ /* 0x004fea0003900000 */
[----:B------:R-:W2:Y:S02]  /*7c00*/  @!P1 SYNCS.PHASECHK.TRANS64 P1, [R0+URZ+0xc0], R5 ;  /* 0x0000c005000095a7 */ /* 0x000ea400080210ff */
[----:B--2---:R-:W-:Y:S05]  /*7c10*/  @!P1 BRA `(.L_x_57) ;  /* 0xfffffffc00f09947 */ /* 0x004fea000383ffff */
[----:B------:R-:W-:Y:S05]  /*7c20*/  BRA `(.L_x_145) ;  /* 0xffffffb000b07947 */ /* 0x000fea000383ffff */
.L_x_60:
[----:B------:R-:W-:-:S07]  /*7c30*/  MOV R0, UR5 ;  /* 0x0000000500007c02 */ /* 0x000fce0008000f00 */
.L_x_146:
[----:B-1----:R1:W2:Y:S02]  /*7c40*/  SYNCS.PHASECHK.TRANS64.TRYWAIT P0, [R0+URZ+0xd0], R3 ;  /* 0x0000d003000075a7 */ /* 0x0022a400080011ff */
[----:B--2---:R-:W-:Y:S05]  /*7c50*/  @!P0 NANOSLEEP.SYNCS 0x989680 ;  /* 0x009896800000895d */ /* 0x004fea0003900000 */
[----:B------:R-:W2:Y:S02]  /*7c60*/  @!P0 SYNCS.PHASECHK.TRANS64 P0, [R0+URZ+0xd0], R3 ;  /* 0x0000d003000085a7 */ /* 0x000ea400080010ff */
[----:B--2---:R-:W-:Y:S05]  /*7c70*/  @!P0 BRA `(.L_x_146) ;  /* 0xfffffffc00f08947 */ /* 0x004fea000383ffff */
[----:B------:R-:W-:Y:S05]  /*7c80*/  BRA `(.L_x_59) ;  /* 0xffffffb400047947 */ /* 0x000fea000383ffff */
.L_x_69:
[----:B-1----:R-:W-:-:S04]  /*7c90*/  MOV R4, UR6 ;  /* 0x0000000600047c02 */ /* 0x002fc80008000f00 */
[----:B------:R1:W2:Y:S03]  /*7ca0*/  SYNCS.PHASECHK.TRANS64.TRYWAIT P0, [R4+URZ+0x8], R5 ;  /* 0x00000805040075a7 */ /* 0x0002a600080011ff */
[----:B--2---:R-:W-:Y:S05]  /*7cb0*/  @!P0 NANOSLEEP.SYNCS 0x989680 ;  /* 0x009896800000895d */ /* 0x004fea0003900000 */
[----:B------:R-:W2:Y:S02]  /*7cc0*/  @!P0 SYNCS.PHASECHK.TRANS64 P0, [R4+URZ+0x8], R5 ;  /* 0x00000805040085a7 */ /* 0x000ea400080010ff */
[----:B--2---:R-:W-:Y:S05]  /*7cd0*/  @!P0 BRA `(.L_x_69) ;  /* 0xfffffffc00ec8947 */ /* 0x004fea000383ffff */
[----:B------:R-:W-:Y:S05]  /*7ce0*/  BRA `(.L_x_68) ;  /* 0xffffffb400b87947 */ /* 0x000fea000383ffff */
.L_x_71:
[----:B------:R-:W-:Y:S01]  /*7cf0*/  BSSY B0, `(.L_x_147) ;  /* 0x0000006000007945 */ /* 0x000fe20003800000 */
[----:B------:R-:W-:-:S07]  /*7d00*/  MOV R15, 0xffffffff ;  /* 0xffffffff000f7802 */ /* 0x000fce0000000f00 */
[----:B-1---5:R-:W-:Y:S05]  /*7d10*/  WARPSYNC.COLLECTIVE R15, `(.L_x_148) ;  /* 0x000000000f0c7348 */ /* 0x022fea0003c00000 */
[----:B------:R-:W-:Y:S02]  /*7d20*/  ELECT P6, UR79, PT ;  /* 0x00000000004f782f */ /* 0x000fe400038c0000 */
[----:B------:R-:W-:Y:S01]  /*7d30*/  MOV R14, UR79 ;  /* 0x0000004f000e7c02 */ /* 0x000fe20008000f00 */
[----:B-1---5:R-:W-:Y:S10]  /*7d40*/  ENDCOLLECTIVE ;  /* 0x000000000000791b */ /* 0x022ff40003800000 */
.L_x_148:
[----:B------:R-:W-:Y:S05]  /*7d50*/  BSYNC B0 ;  /* 0x0000000000007941 */ /* 0x000fea0003800000 */
.L_x_147:
[----:B------:R-:W-:Y:S05]  /*7d60*/  BRA `(.L_x_149) ;  /* 0xffffffb400e87947 */ /* 0x000fea000383ffff */
.L_x_73:
[----:B-1----:R-:W-:-:S04]  /*7d70*/  MOV R2, UR6 ;  /* 0x0000000600027c02 */ /* 0x002fc80008000f00 */
[----:B------:R1:W2:Y:S03]  /*7d80*/  SYNCS.PHASECHK.TRANS64.TRYWAIT P0, [R2+URZ+0x8], R3 ;  /* 0x00000803020075a7 */ /* 0x0002a600080011ff */
[----:B--2---:R-:W-:Y:S05]  /*7d90*/  @!P0 NANOSLEEP.SYNCS 0x989680 ;  /* 0x009896800000895d */ /* 0x004fea0003900000 */
[----:B------:R-:W2:Y:S02]  /*7da0*/  @!P0 SYNCS.PHASECHK.TRANS64 P0, [R2+URZ+0x8], R3 ;  /* 0x00000803020085a7 */ /* 0x000ea400080010ff */
[----:B--2---:R-:W-:Y:S05]  /*7db0*/  @!P0 BRA `(.L_x_73) ;  /* 0xfffffffc00ec8947 */ /* 0x004fea000383ffff */
[----:B------:R-:W-:Y:S05]  /*7dc0*/  BRA `(.L_x_72) ;  /* 0xffffffb400ec7947 */ /* 0x000fea000383ffff */
.L_x_74:
[----:B-1----:R1:W2:Y:S02]  /*7dd0*/  SYNCS.PHASECHK.TRANS64.TRYWAIT P0, [R0+URZ+0xc0], R5 ;  /* 0x0000c005000075a7 */ /* 0x0022a400080011ff */
[----:B--2---:R-:W-:Y:S05]  /*7de0*/  @!P0 NANOSLEEP.SYNCS 0x989680 ;  /* 0x009896800000895d */ /* 0x004fea0003900000 */
[----:B------:R-:W2:Y:S02]  /*7df0*/  @!P0 SYNCS.PHASECHK.TRANS64 P0, [R0+URZ+0xc0], R5 ;  /* 0x0000c005000085a7 */ /* 0x000ea400080010ff */
[----:B--2---:R-:W-:Y:S05]  /*7e00*/  @!P0 BRA `(.L_x_74) ;  /* 0xfffffffc00f08947 */ /* 0x004fea000383ffff */
[----:B------:R-:W-:Y:S05]  /*7e10*/  BRA `(.L_x_150) ;  /* 0xffffffb800d87947 */ /* 0x000fea000383ffff */
.L_x_76:
[----:B------:R-:W-:-:S07]  /*7e20*/  MOV R0, UR9 ;  /* 0x0000000900007c02 */ /* 0x000fce0008000f00 */
.L_x_151:
[----:B-1----:R1:W2:Y:S02]  /*7e30*/  SYNCS.PHASECHK.TRANS64.TRYWAIT P0, [R0+URZ+0x100], R5 ;  /* 0x00010005000075a7 */ /* 0x0022a400080011ff */
[----:B--2---:R-:W-:Y:S05]  /*7e40*/  @!P0 NANOSLEEP.SYNCS 0x989680 ;  /* 0x009896800000895d */ /* 0x004fea0003900000 */
[----:B------:R-:W2:Y:S02]  /*7e50*/  @!P0 SYNCS.PHASECHK.TRANS64 P0, [R0+URZ+0x100], R5 ;  /* 0x00010005000085a7 */ /* 0x000ea400080010ff */
[----:B--2---:R-:W-:Y:S05]  /*7e60*/  @!P0 BRA `(.L_x_151) ;  /* 0xfffffffc00f08947 */ /* 0x004fea000383ffff */
[----:B------:R-:W-:Y:S05]  /*7e70*/  BRA `(.L_x_152) ;  /* 0xffffffbc00247947 */ /* 0x000fea000383ffff */
.L_x_79:
[----:B------:R-:W-:Y:S07]  /*7e80*/  MOV R0, UR8 ;  /* 0x0000000800007c02 */ /* 0x000fee0008000f00 */
.L_x_153:
[----:B-1----:R1:W2:Y:S02]  /*7e90*/  SYNCS.PHASECHK.TRANS64.TRYWAIT P0, [R0+URZ], R5 ;  /* 0x00000005000075a7 */ /* 0x0022a400080011ff */
[----:B--2---:R-:W-:Y:S05]  /*7ea0*/  @!P0 NANOSLEEP.SYNCS 0x989680 ;  /* 0x009896800000895d */ /* 0x004fea0003900000 */
[----:B------:R-:W2:Y:S02]  /*7eb0*/  @!P0 SYNCS.PHASECHK.TRANS64 P0, [R0+URZ], R5 ;  /* 0x00000005000085a7 */ /* 0x000ea400080010ff */
[----:B--2---:R-:W-:Y:S05]  /*7ec0*/  @!P0 BRA `(.L_x_153) ;  /* 0xfffffffc00f08947 */ /* 0x004fea000383ffff */
[----:B------:R-:W-:Y:S05]  /*7ed0*/  BRA `(.L_x_78) ;  /* 0xffffffbc00387947 */ /* 0x000fea000383ffff */
.L_x_83:
[----:B-1----:R-:W-:-:S07]  /*7ee0*/  MOV R0, UR8 ;  /* 0x0000000800007c02 */ /* 0x002fce0008000f00 */
.L_x_154:
[----:B-1----:R1:W2:Y:S02]  /*7ef0*/  SYNCS.PHASECHK.TRANS64.TRYWAIT P0, [R0+URZ], R3 ;  /* 0x00000003000075a7 */ /* 0x0022a400080011ff */
[----:B--2---:R-:W-:Y:S05]  /*7f00*/  @!P0 NANOSLEEP.SYNCS 0x989680 ;  /* 0x009896800000895d */ /* 0x004fea0003900000 */
[----:B------:R-:W2:Y:S02]  /*7f10*/  @!P0 SYNCS.PHASECHK.TRANS64 P0, [R0+URZ], R3 ;  /* 0x00000003000085a7 */ /* 0x000ea400080010ff */
[----:B--2---:R-:W-:Y:S05]  /*7f20*/  @!P0 BRA `(.L_x_154) ;  /* 0xfffffffc00f08947 */ /* 0x004fea000383ffff */
[----:B------:R-:W-:Y:S05]  /*7f30*/  BRA `(.L_x_155) ;  /* 0xffffffc0002c7947 */ /* 0x000fea000383ffff */
.L_x_84:
[----:B------:R-:W-:-:S07]  /*7f40*/  MOV R0, UR8 ;  /* 0x0000000800007c02 */ /* 0x000fce0008000f00 */
.L_x_156:
[----:B-1----:R1:W2:Y:S02]  /*7f50*/  SYNCS.PHASECHK.TRANS64.TRYWAIT P0, [R0+URZ], R3 ;  /* 0x00000003000075a7 */ /* 0x0022a400080011ff */
[----:B--2---:R-:W-:Y:S05]  /*7f60*/  @!P0 NANOSLEEP.SYNCS 0x989680 ;  /* 0x009896800000895d */ /* 0x004fea0003900000 */
[----:B------:R-:W2:Y:S02]  /*7f70*/  @!P0 SYNCS.PHASECHK.TRANS64 P0, [R0+URZ], R3 ;  /* 0x00000003000085a7 */ /* 0x000ea400080010ff */
[----:B--2---:R-:W-:Y:S05]  /*7f80*/  @!P0 BRA `(.L_x_156) ;  /* 0xfffffffc00f08947 */ /* 0x004fea000383ffff */
[----:B------:R-:W-:Y:S05]  /*7f90*/  BRA `(.L_x_157) ;  /* 0xffffffc000387947 */ /* 0x000fea000383ffff */
.L_x_85:
[----:B------:R-:W-:-:S07]  /*7fa0*/  MOV R0, UR8 ;  /* 0x0000000800007c02 */ /* 0x000fce0008000f00 */
.L_x_158:
[----:B-1----:R1:W2:Y:S02]  /*7fb0*/  SYNCS.PHASECHK.TRANS64.TRYWAIT P0, [R0+URZ], R3 ;  /* 0x00000003000075a7 */ /* 0x0022a400080011ff */
[----:B--2---:R-:W-:Y:S05]  /*7fc0*/  @!P0 NANOSLEEP.SYNCS 0x989680 ;  /* 0x009896800000895d */ /* 0x004fea0003900000 */
[----:B------:R-:W2:Y:S02]  /*7fd0*/  @!P0 SYNCS.PHASECHK.TRANS64 P0, [R0+URZ], R3 ;  /* 0x00000003000085a7 */ /* 0x000ea400080010ff */
[----:B--2---:R-:W-:Y:S05]  /*7fe0*/  @!P0 BRA `(.L_x_158) ;  /* 0xfffffffc00f08947 */ /* 0x004fea000383ffff */
[----:B------:R-:W-:Y:S05]  /*7ff0*/  BRA `(.L_x_159) ;  /* 0xffffffc000447947 */ /* 0x000fea000383ffff */
.L_x_88:
[----:B------:R-:W-:-:S07]  /*8000*/  MOV R0, UR7 ;  /* 0x0000000700007c02 */ /* 0x000fce0008000f00 */
.L_x_160:
[----:B-1----:R1:W2:Y:S02]  /*8010*/  SYNCS.PHASECHK.TRANS64.TRYWAIT P1, [R0+URZ+0x140], R3 ;  /* 0x00014003000075a7 */ /* 0x0022a400080211ff */
[----:B--2---:R-:W-:Y:S05]  /*8020*/  @!P1 NANOSLEEP.SYNCS 0x989680 ;  /* 0x009896800000995d */ /* 0x004fea0003900000 */
[----:B------:R-:W2:Y:S02]  /*8030*/  @!P1 SYNCS.PHASECHK.TRANS64 P1, [R0+URZ+0x140], R3 ;  /* 0x00014003000095a7 */ /* 0x000ea400080210ff */
[----:B--2---:R-:W-:Y:S05]  /*8040*/  @!P1 BRA `(.L_x_160) ;  /* 0xfffffffc00f09947 */ /* 0x004fea000383ffff */
[----:B------:R-:W-:Y:S05]  /*8050*/  BRA `(.L_x_161) ;  /* 0xffffffc000907947 */ /* 0x000fea000383ffff */
.L_x_93:
[----:B--2---:R2:W4:Y:S02]  /*8060*/  SYNCS.PHASECHK.TRANS64.TRYWAIT P0, [R0+URZ+0xc0], R3 ;  /* 0x0000c003000075a7 */ /* 0x00452400080011ff */
[----:B----4-:R-:W-:Y:S05]  /*8070*/  @!P0 NANOSLEEP.SYNCS 0x989680 ;  /* 0x009896800000895d */ /* 0x010fea0003900000 */
[----:B------:R-:W4:Y:S02]  /*8080*/  @!P0 SYNCS.PHASECHK.TRANS64 P0, [R0+URZ+0xc0], R3 ;  /* 0x0000c003000085a7 */ /* 0x000f2400080010ff */
[----:B----4-:R-:W-:Y:S05]  /*8090*/  @!P0 BRA `(.L_x_93) ;  /* 0xfffffffc00f08947 */ /* 0x010fea000383ffff */
[----:B------:R-:W-:Y:S05]  /*80a0*/  BRA `(.L_x_162) ;  /* 0xffffffc400947947 */ /* 0x000fea000383ffff */
.L_x_96:
[----:B------:R-:W-:Y:S07]  /*80b0*/  MOV R0, UR6 ;  /* 0x0000000600007c02 */ /* 0x000fee0008000f00 */
.L_x_163:
[----:B--2---:R2:W4:Y:S02]  /*80c0*/  SYNCS.PHASECHK.TRANS64.TRYWAIT P0, [R0+URZ+0xb8], R3 ;  /* 0x0000b803000075a7 */ /* 0x00452400080011ff */
[----:B----4-:R-:W-:Y:S05]  /*80d0*/  @!P0 NANOSLEEP.SYNCS 0x989680 ;  /* 0x009896800000895d */ /* 0x010fea0003900000 */
[----:B------:R-:W4:Y:S02]  /*80e0*/  @!P0 SYNCS.PHASECHK.TRANS64 P0, [R0+URZ+0xb8], R3 ;  /* 0x0000b803000085a7 */ /* 0x000f2400080010ff */
[----:B----4-:R-:W-:Y:S05]  /*80f0*/  @!P0 BRA `(.L_x_163) ;  /* 0xfffffffc00f08947 */ /* 0x010fea000383ffff */
[----:B------:R-:W-:Y:S05]  /*8100*/  BRA `(.L_x_95) ;  /* 0xffffffc800807947 */ /* 0x000fea000383ffff */
.L_x_99:
[----:B------:R-:W-:Y:S07]  /*8110*/  MOV R3, UR6 ;  /* 0x0000000600037c02 */ /* 0x000fee0008000f00 */
.L_x_164:
[----:B-1----:R1:W2:Y:S02]  /*8120*/  SYNCS.PHASECHK.TRANS64.TRYWAIT P2, [R3+URZ+0xa8], R26 ;  /* 0x0000a81a030075a7 */ /* 0x0022a400080411ff */
[----:B--2---:R-:W-:Y:S05]  /*8130*/  @!P2 NANOSLEEP.SYNCS 0x989680 ;  /* 0x009896800000a95d */ /* 0x004fea0003900000 */
[----:B------:R-:W2:Y:S02]  /*8140*/  @!P2 SYNCS.PHASECHK.TRANS64 P2, [R3+URZ+0xa8], R26 ;  /* 0x0000a81a0300a5a7 */ /* 0x000ea400080410ff */
[----:B--2---:R-:W-:Y:S05]  /*8150*/  @!P2 BRA `(.L_x_164) ;  /* 0xfffffffc00f0a947 */ /* 0x004fea000383ffff */
[----:B------:R-:W-:Y:S05]  /*8160*/  BRA `(.L_x_165) ;  /* 0xffffffcc00147947 */ /* 0x000fea000383ffff */
.L_x_102:
[----:B--2---:R2:W3:Y:S02]  /*8170*/  SYNCS.PHASECHK.TRANS64.TRYWAIT P0, [R0+URZ+0xc0], R3 ;  /* 0x0000c003000075a7 */ /* 0x0044e400080011ff */
[----:B---3--:R-:W-:Y:S05]  /*8180*/  @!P0 NANOSLEEP.SYNCS 0x989680 ;  /* 0x009896800000895d */ /* 0x008fea0003900000 */
[----:B------:R-:W3:Y:S02]  /*8190*/  @!P0 SYNCS.PHASECHK.TRANS64 P0, [R0+URZ+0xc0], R3 ;  /* 0x0000c003000085a7 */ /* 0x000ee400080010ff */
[----:B---3--:R-:W-:Y:S05]  /*81a0*/  @!P0 BRA `(.L_x_102) ;  /* 0xfffffffc00f08947 */ /* 0x008fea000383ffff */
[----:B------:R-:W-:Y:S05]  /*81b0*/  BRA `(.L_x_166) ;  /* 0xffffffd000747947 */ /* 0x000fea000383ffff */
.L_x_113:
[----:B-1----:R-:W-:Y:S04]  /*81c0*/  MOV R0, UR43 ;  /* 0x0000002b00007c02 */ /* 0x002fe80008000f00 */
[----:B------:R1:W2:Y:S03]  /*81d0*/  SYNCS.PHASECHK.TRANS64.TRYWAIT P1, [R0+URZ+0xa0], R3 ;  /* 0x0000a003000075a7 */ /* 0x0002a600080211ff */
[----:B--2---:R-:W-:Y:S05]  /*81e0*/  @!P1 NANOSLEEP.SYNCS 0x989680 ;  /* 0x009896800000995d */ /* 0x004fea0003900000 */
[----:B------:R-:W2:Y:S02]  /*81f0*/  @!P1 SYNCS.PHASECHK.TRANS64 P1, [R0+URZ+0xa0], R3 ;  /* 0x0000a003000095a7 */ /* 0x000ea400080210ff */
[----:B--2---:R-:W-:Y:S05]  /*8200*/  @!P1 BRA `(.L_x_113) ;  /* 0xfffffffc00ec9947 */ /* 0x004fea000383ffff */
[----:B------:R-:W-:Y:S05]  /*8210*/  BRA `(.L_x_112) ;  /* 0xffffffdc00707947 */ /* 0x000fea000383ffff */
.L_x_115:
[----:B------:R1:W1:Y:S02]  /*8220*/  SYNCS.PHASECHK.TRANS64.TRYWAIT P1, [R187+URZ+0xe0], R2 ;  /* 0x0000e002bb0075a7 */ /* 0x00026400080211ff */
[----:B-1----:R-:W-:Y:S05]  /*8230*/  @!P1 NANOSLEEP.SYNCS 0x989680 ;  /* 0x009896800000995d */ /* 0x002fea0003900000 */
[----:B------:R-:W1:Y:S02]  /*8240*/  @!P1 SYNCS.PHASECHK.TRANS64 P1, [R187+URZ+0xe0], R2 ;  /* 0x0000e002bb0095a7 */ /* 0x000e6400080210ff */
[----:B-1----:R-:W-:Y:S05]  /*8250*/  @!P1 BRA `(.L_x_115) ;  /* 0xfffffffc00f09947 */ /* 0x002fea000383ffff */
[----:B------:R-:W-:Y:S05]  /*8260*/  BRA `(.L_x_114) ;  /* 0xffffffdc00b47947 */ /* 0x000fea000383ffff */
        .weak           $__internal_0_$__cuda_sm10x_tcgen05_guardrail_trap_col_being_dealloced_not_returned_by_alloc
        .type           $__internal_0_$__cuda_sm10x_tcgen05_guardrail_trap_col_being_dealloced_not_returned_by_alloc,@function
        .size           $__internal_0_$__cuda_sm10x_tcgen05_guardrail_trap_col_being_dealloced_not_returned_by_alloc,($__internal_1_$__cuda_sm10x_tcgen05_guardrail_trap_phase_invalid_during_alloc - $__internal_0_$__cuda_sm10x_tcgen05_guardrail_trap_col_being_dealloced_not_returned_by_alloc)
$__internal_0_$__cuda_sm10x_tcgen05_guardrail_trap_col_being_dealloced_not_returned_by_alloc:
[----:B------:R-:W-:Y:S05]  /*8270*/  BPT.TRAP 0x1 ;  /* 0x000000040000795c */ /* 0x000fea0000300000 */
[----:B------:R-:W-:-:S04]  /*8280*/  HFMA2 R3, -RZ, RZ, 0, 0 ;  /* 0x00000000ff037431 */ /* 0x000fc800000001ff */
[----:B------:R-:W-:Y:S05]  /*8290*/  RET.REL.NODEC R2 `(_ZN7cutlass13device_kernelINS_4gemm6kernel13GemmUniversalIN4cute5tupleIJiiiiEEENS1_10collective13CollectiveMmaINS1_35MainloopSm100TmaUmmaWarpSpecializedILi10ELi2ELi4ENS5_IJNS4_1CILi2EEENSA_ILi1EEESC_EEEEENS5_IJNSA_ILi256EEENSA_ILi64EEENSA_ILi128EEEEEEaNS5_IJlSC_lEEEaSJ_NS4_8TiledMMAINS4_8MMA_AtomIJNS4_21SM100_MMA_S8_2x1SM_SSIaaiLi256ELi64ELNS4_4UMMA5MajorE0ELSO_0ELNSN_8SaturateE0EEEEEENS4_6LayoutINS5_IJSC_SC_SC_EEENS5_IJNSA_ILi0EEESU_SU_EEEEENS5_IJNS4_10UnderscoreESX_SX_EEEEENS4_18SM100_TMA_2SM_LOADENS4_14ComposedLayoutINS4_7SwizzleILi3ELi4ELi3EEENS4_18smem_ptr_flag_bitsILi8EEENSS_INS5_IJNSA_ILi8EEESH_EEENS5_IJSH_SC_EEEEEEEvNS4_8identityES10_S1A_vS1B_EENS_8epilogue10collective18CollectiveEpilogueINS1D_23Sm100TmaWarpSpecializedILi1ELi1ELi64ELb0ELb0EEEJNS5_IJSH_SG_SH_EEENS5_IJNSS_ISH_SC_EENSS_ISG_SC_EEEEEaSJ_aSJ_NS1D_6fusion15FusionCallbacksIS1H_NS1M_17LinearCombinationIaiaiLNS_15FloatRoundStyleE2EEES1I_S1L_JEEENS4_5SM1004TMEM4LOAD26SM100_TMEM_LOAD_32dp32b64xENS4_13SM90_TMA_LOADENS11_INS12_ILi2ELi4ELi3EEES15_NSS_INS5_IJS16_SG_EEENS5_IJSG_SC_EEEEEEENS4_39AutoVectorizingCopyWithAssumedAlignmentILi128EEENS4_14SM90_TMA_STOREES21_S23_S23_EEEvvEEEEvNT_6ParamsE) ;  /* 0xffffff7c02587950 */ /* 0x000fea0003c3ffff */
        .weak           $__internal_1_$__cuda_sm10x_tcgen05_guardrail_trap_phase_invalid_during_alloc
        .type           $__internal_1_$__cuda_sm10x_tcgen05_guardrail_trap_phase_invalid_during_alloc,@function
        .size           $__internal_1_$__cuda_sm10x_tcgen05_guardrail_trap_phase_invalid_during_alloc,($__internal_2_$__cuda_sm10x_tcgen05_guardrail_trap_unallocated_columns_being_dealloced - $__internal_1_$__cuda_sm10x_tcgen05_guardrail_trap_phase_invalid_during_alloc)
$__internal_1_$__cuda_sm10x_tcgen05_guardrail_trap_phase_invalid_during_alloc:
[----:B------:R-:W-:Y:S05]  /*82a0*/  BPT.TRAP 0x1 ;  /* 0x000000040000795c */ /* 0x000fea0000300000 */
[----:B------:R-:W-:-:S04]  /*82b0*/  MOV R3, 0x0 ;  /* 0x0000000000037802 */ /* 0x000fc80000000f00 */
[----:B------:R-:W-:Y:S05]  /*82c0*/  RET.REL.NODEC R2 `(_ZN7cutlass13device_kernelINS_4gemm6kernel13GemmUniversalIN4cute5tupleIJiiiiEEENS1_10collective13CollectiveMmaINS1_35MainloopSm100TmaUmmaWarpSpecializedILi10ELi2ELi4ENS5_IJNS4_1CILi2EEENSA_ILi1EEESC_EEEEENS5_IJNSA_ILi256EEENSA_ILi64EEENSA_ILi128EEEEEEaNS5_IJlSC_lEEEaSJ_NS4_8TiledMMAINS4_8MMA_AtomIJNS4_21SM100_MMA_S8_2x1SM_SSIaaiLi256ELi64ELNS4_4UMMA5MajorE0ELSO_0ELNSN_8SaturateE0EEEEEENS4_6LayoutINS5_IJSC_SC_SC_EEENS5_IJNSA_ILi0EEESU_SU_EEEEENS5_IJNS4_10UnderscoreESX_SX_EEEEENS4_18SM100_TMA_2SM_LOADENS4_14ComposedLayoutINS4_7SwizzleILi3ELi4ELi3EEENS4_18smem_ptr_flag_bitsILi8EEENSS_INS5_IJNSA_ILi8EEESH_EEENS5_IJSH_SC_EEEEEEEvNS4_8identityES10_S1A_vS1B_EENS_8epilogue10collective18CollectiveEpilogueINS1D_23Sm100TmaWarpSpecializedILi1ELi1ELi64ELb0ELb0EEEJNS5_IJSH_SG_SH_EEENS5_IJNSS_ISH_SC_EENSS_ISG_SC_EEEEEaSJ_aSJ_NS1D_6fusion15FusionCallbacksIS1H_NS1M_17LinearCombinationIaiaiLNS_15FloatRoundStyleE2EEES1I_S1L_JEEENS4_5SM1004TMEM4LOAD26SM100_TMEM_LOAD_32dp32b64xENS4_13SM90_TMA_LOADENS11_INS12_ILi2ELi4ELi3EEES15_NSS_INS5_IJS16_SG_EEENS5_IJSG_SC_EEEEEEENS4_39AutoVectorizingCopyWithAssumedAlignmentILi128EEENS4_14SM90_TMA_STOREES21_S23_S23_EEEvvEEEEvNT_6ParamsE) ;  /* 0xffffff7c024c7950 */ /* 0x000fea0003c3ffff */
        .weak           $__internal_2_$__cuda_sm10x_tcgen05_guardrail_trap_unallocated_columns_being_dealloced
        .type           $__internal_2_$__cuda_sm10x_tcgen05_guardrail_trap_unallocated_columns_being_dealloced,@function
        .size           $__internal_2_$__cuda_sm10x_tcgen05_guardrail_trap_unallocated_columns_being_dealloced,(.L_x_168 - $__internal_2_$__cuda_sm10x_tcgen05_guardrail_trap_unallocated_columns_being_dealloced)
$__internal_2_$__cuda_sm10x_tcgen05_guardrail_trap_unallocated_columns_being_dealloced:
[----:B------:R-:W-:Y:S05]  /*82d0*/  BPT.TRAP 0x1 ;  /* 0x000000040000795c */ /* 0x000fea0000300000 */
[----:B------:R-:W-:-:S04]  /*82e0*/  HFMA2 R3, -RZ, RZ, 0, 0 ;  /* 0x00000000ff037431 */ /* 0x000fc800000001ff */
[----:B------:R-:W-:Y:S05]  /*82f0*/  RET.REL.NODEC R2 `(_ZN7cutlass13device_kernelINS_4gemm6kernel13GemmUniversalIN4cute5tupleIJiiiiEEENS1_10collective13CollectiveMmaINS1_35MainloopSm100TmaUmmaWarpSpecializedILi10ELi2ELi4ENS5_IJNS4_1CILi2EEENSA_ILi1EEESC_EEEEENS5_IJNSA_ILi256EEENSA_ILi64EEENSA_ILi128EEEEEEaNS5_IJlSC_lEEEaSJ_NS4_8TiledMMAINS4_8MMA_AtomIJNS4_21SM100_MMA_S8_2x1SM_SSIaaiLi256ELi64ELNS4_4UMMA5MajorE0ELSO_0ELNSN_8SaturateE0EEEEEENS4_6LayoutINS5_IJSC_SC_SC_EEENS5_IJNSA_ILi0EEESU_SU_EEEEENS5_IJNS4_10UnderscoreESX_SX_EEEEENS4_18SM100_TMA_2SM_LOADENS4_14ComposedLayoutINS4_7SwizzleILi3ELi4ELi3EEENS4_18smem_ptr_flag_bitsILi8EEENSS_INS5_IJNSA_ILi8EEESH_EEENS5_IJSH_SC_EEEEEEEvNS4_8identityES10_S1A_vS1B_EENS_8epilogue10collective18CollectiveEpilogueINS1D_23Sm100TmaWarpSpecializedILi1ELi1ELi64ELb0ELb0EEEJNS5_IJSH_SG_SH_EEENS5_IJNSS_ISH_SC_EENSS_ISG_SC_EEEEEaSJ_aSJ_NS1D_6fusion15FusionCallbacksIS1H_NS1M_17LinearCombinationIaiaiLNS_15FloatRoundStyleE2EEES1I_S1L_JEEENS4_5SM1004TMEM4LOAD26SM100_TMEM_LOAD_32dp32b64xENS4_13SM90_TMA_LOADENS11_INS12_ILi2ELi4ELi3EEES15_NSS_INS5_IJS16_SG_EEENS5_IJSG_SC_EEEEEEENS4_39AutoVectorizingCopyWithAssumedAlignmentILi128EEENS4_14SM90_TMA_STOREES21_S23_S23_EEEvvEEEEvNT_6ParamsE) ;  /* 0xffffff7c02407950 */ /* 0x000fea0003c3ffff */
.L_x_167:
[----:B------:R-:W-:-:S00]  /*8300*/  BRA `(.L_x_167) ;  /* 0xfffffffc00fc7947 */ /* 0x000fc0000383ffff */
[----:B------:R-:W-:-:S00]  /*8310*/  NOP ;  /* 0x0000000000007918 */ /* 0x000fc00000000000 */
        /* <DEDUP_REMOVED lines=14> */
.L_x_168:


//--------------------- .nv.global.init           --------------------------
	.section	.nv.global.init,"aw",@progbits
.nv.global.init:
	.type		$str$27,@object
	.size		$str$27,($str$28 - $str$27)
$str$27:
        /*0000*/ 	.byte	0x28, 0x61, 0x64, 0x64, 0x72, 0x65, 0x73, 0x73, 0x20, 0x26, 0x20, 0x6d, 0x61, 0x73, 0x6b, 0x29
        /*0010*/ 	.byte	0x20, 0x3d, 0x3d, 0x20, 0x30, 0x00
	.type		$str$28,@object
	.size		$str$28,($str$26 - $str$28)
$str$28:
        /*0016*/ 	.byte	0x2f, 0x74, 0x6d, 0x70, 0x2f, 0x63, 0x75, 0x74, 0x6c, 0x61, 0x73, 0x73, 0x5f, 0x73, 0x77, 0x65
        /*0026*/ 	.byte	0x65, 0x70, 0x5f, 0x73, 0x72, 0x63, 0x2f, 0x69, 0x6e, 0x63, 0x6c, 0x75, 0x64, 0x65, 0x2f, 0x63
        /*0036*/ 	.byte	0x75, 0x74, 0x65, 0x2f, 0x70, 0x6f, 0x69, 0x6e, 0x74, 0x65, 0x72, 0x5f, 0x66, 0x6c, 0x61, 0x67
        /*0046*/ 	.byte	0x67, 0x65, 0x64, 0x2e, 0x68, 0x70, 0x70, 0x00
	.type		$str$26,@object
	.size		$str$26,($str$25 - $str$26)
$str$26:
        /*004e*/ 	.byte	0x2f, 0x74, 0x6d, 0x70, 0x2f, 0x63, 0x75, 0x74, 0x6c, 0x61, 0x73, 0x73, 0x5f, 0x73, 0x77, 0x65
        /*005e*/ 	.byte	0x65, 0x70, 0x5f, 0x73, 0x72, 0x63, 0x2f, 0x69, 0x6e, 0x63, 0x6c, 0x75, 0x64, 0x65, 0x2f, 0x63
        /*006e*/ 	.byte	0x75, 0x74, 0x65, 0x2f, 0x61, 0x74, 0x6f, 0x6d, 0x2f, 0x63, 0x6f, 0x70, 0x79, 0x5f, 0x74, 0x72
        /*007e*/ 	.byte	0x61, 0x69, 0x74, 0x73, 0x5f, 0x73, 0x6d, 0x31, 0x30, 0x30, 0x2e, 0x68, 0x70, 0x70, 0x00
	.type		$str$25,@object
	.size		$str$25,(__unnamed_1 - $str$25)
$str$25:
        /*008d*/ 	.byte	0x28, 0x28, 0x75, 0x69, 0x6e, 0x74, 0x33, 0x32, 0x5f, 0x74, 0x28, 0x74, 0x68, 0x72, 0x65, 0x61
        /*009d*/ 	.byte	0x64, 0x49, 0x64, 0x78, 0x2e, 0x78, 0x29, 0x20, 0x2f, 0x20, 0x33, 0x32, 0x29, 0x20, 0x25, 0x20
        /*00ad*/ 	.byte	0x34, 0x29, 0x20, 0x3d, 0x3d, 0x20, 0x28, 0x28, 0x28, 0x74, 0x6d, 0x65, 0x6d, 0x5f, 0x61, 0x64
        /*00bd*/ 	.byte	0x64, 0x72, 0x20, 0x3e, 0x3e, 0x20, 0x31, 0x36, 0x29, 0x20, 0x2f, 0x20, 0x33, 0x32, 0x29, 0x20
        /*00cd*/ 	.byte	0x25, 0x20, 0x34, 0x29, 0x00
	.type		__unnamed_1,@object
	.size		__unnamed_1,(__unnamed_2 - __unnamed_1)
__unnamed_1:
        /*00d2*/ 	.byte	0x61, 0x75, 0x74, 0x6f, 0x20, 0x63, 0x75, 0x74, 0x65, 0x3a, 0x3a, 0x61, 0x73, 0x5f, 0x70, 0x6f
        /* <DEDUP_REMOVED lines=24> */
        /*0262*/ 	.byte	0x5d, 0x00
	.type		__unnamed_2,@object
	.size		__unnamed_2,(.L_2 - __unnamed_2)
__unnamed_2:
        /* <DEDUP_REMOVED lines=42> */
        /*0504*/ 	.byte	0x43, 0x3c, 0x30, 0x3e, 0x3e, 0x3e, 0x3e, 0x5d, 0x00
.L_2:


//--------------------- .nv.shared._ZN7cutlass13device_kernelINS_4gemm6kernel13GemmUniversalIN4cute5tupleIJiiiiEEENS1_10collective13CollectiveMmaINS1_35MainloopSm100TmaUmmaWarpSpecializedILi10ELi2ELi4ENS5_IJNS4_1CILi2EEENSA_ILi1EEESC_EEEEENS5_IJNSA_ILi256EEENSA_ILi64EEENSA_ILi128EEEEEEaNS5_IJlSC_lEEEaSJ_NS4_8TiledMMAINS4_8MMA_AtomIJNS4_21SM100_MMA_S8_2x1SM_SSIaaiLi256ELi64ELNS4_4UMMA5MajorE0ELSO_0ELNSN_8SaturateE0EEEEEENS4_6LayoutINS5_IJSC_SC_SC_EEENS5_IJNSA_ILi0EEESU_SU_EEEEENS5_IJNS4_10UnderscoreESX_SX_EEEEENS4_18SM100_TMA_2SM_LOADENS4_14ComposedLayoutINS4_7SwizzleILi3ELi4ELi3EEENS4_18smem_ptr_flag_bitsILi8EEENSS_INS5_IJNSA_ILi8EEESH_EEENS5_IJSH_SC_EEEEEEEvNS4_8identityES10_S1A_vS1B_EENS_8epilogue10collective18CollectiveEpilogueINS1D_23Sm100TmaWarpSpecializedILi1ELi1ELi64ELb0ELb0EEEJNS5_IJSH_SG_SH_EEENS5_IJNSS_ISH_SC_EENSS_ISG_SC_EEEEEaSJ_aSJ_NS1D_6fusion15FusionCallbacksIS1H_NS1M_17LinearCombinationIaiaiLNS_15FloatRoundStyleE2EEES1I_S1L_JEEENS4_5SM1004TMEM4LOAD26SM100_TMEM_LOAD_32dp32b64xENS4_13SM90_TMA_LOADENS11_INS12_ILi2ELi4ELi3EEES15_NSS_INS5_IJS16_SG_EEENS5_IJSG_SC_EEEEEEENS4_39AutoVectorizingCopyWithAssumedAlignmentILi128EEENS4_14SM90_TMA_STOREES21_S23_S23_EEEvvEEEEvNT_6ParamsE --------------------------
	.section	.nv.shared._ZN7cutlass13device_kernelINS_4gemm6kernel13GemmUniversalIN4cute5tupleIJiiiiEEENS1_10collective13CollectiveMmaINS1_35MainloopSm100TmaUmmaWarpSpecializedILi10ELi2ELi4ENS5_IJNS4_1CILi2EEENSA_ILi1EEESC_EEEEENS5_IJNSA_ILi256EEENSA_ILi64EEENSA_ILi128EEEEEEaNS5_IJlSC_lEEEaSJ_NS4_8TiledMMAINS4_8MMA_AtomIJNS4_21SM100_MMA_S8_2x1SM_SSIaaiLi256ELi64ELNS4_4UMMA5MajorE0ELSO_0ELNSN_8SaturateE0EEEEEENS4_6LayoutINS5_IJSC_SC_SC_EEENS5_IJNSA_ILi0EEESU_SU_EEEEENS5_IJNS4_10UnderscoreESX_SX_EEEEENS4_18SM100_TMA_2SM_LOADENS4_14ComposedLayoutINS4_7SwizzleILi3ELi4ELi3EEENS4_18smem_ptr_flag_bitsILi8EEENSS_INS5_IJNSA_ILi8EEESH_EEENS5_IJSH_SC_EEEEEEEvNS4_8identityES10_S1A_vS1B_EENS_8epilogue10collective18CollectiveEpilogueINS1D_23Sm100TmaWarpSpecializedILi1ELi1ELi64ELb0ELb0EEEJNS5_IJSH_SG_SH_EEENS5_IJNSS_ISH_SC_EENSS_ISG_SC_EEEEEaSJ_aSJ_NS1D_6fusion15FusionCallbacksIS1H_NS1M_17LinearCombinationIaiaiLNS_15FloatRoundStyleE2EEES1I_S1L_JEEENS4_5SM1004TMEM4LOAD26SM100_TMEM_LOAD_32dp32b64xENS4_13SM90_TMA_LOADENS11_INS12_ILi2ELi4ELi3EEES15_NSS_INS5_IJS16_SG_EEENS5_IJSG_SC_EEEEEEENS4_39AutoVectorizingCopyWithAssumedAlignmentILi128EEENS4_14SM90_TMA_STOREES21_S23_S23_EEEvvEEEEvNT_6ParamsE,"aw",@nobits
	.sectionflags	@""
	.align	16
	.zero		1024


//--------------------- .nv.shared.reserved.0     --------------------------
	.section	.nv.shared.reserved.0,"aw",@nobits
	.weak		__nv_reservedSMEM_offset_0_alias
	.size		__nv_reservedSMEM_offset_0_alias, 0, 64
	.other		__nv_reservedSMEM_offset_0_alias,@"STO_CUDA_RESERVED_SHARED STV_DEFAULT"
__nv_reservedSMEM_offset_0_alias:
	.zero		0
.nv.shared.reserved.0:
	.zero		64
	.weak		__nv_reservedSMEM_tcgen05_partition
	.type		__nv_reservedSMEM_tcgen05_partition,@object
	.size		__nv_reservedSMEM_tcgen05_partition,(.L_0 - __nv_reservedSMEM_tcgen05_partition)
__nv_reservedSMEM_tcgen05_partition:
	.zero		32
.L_0:


//--------------------- .nv.global                --------------------------
	.section	.nv.global,"aw",@nobits
.nv.global:
	.type		_ZN40_INTERNAL_054c64a7_4_k_cu_61afc0ef_343834cute1_E,@object
	.size		_ZN40_INTERNAL_054c64a7_4_k_cu_61afc0ef_343834cute1_E,(_ZN40_INTERNAL_054c64a7_4_k_cu_61afc0ef_343834cuda3std3__45__cpo6cbeginE - _ZN40_INTERNAL_054c64a7_4_k_cu_61afc0ef_343834cute1_E)
_ZN40_INTERNAL_054c64a7_4_k_cu_61afc0ef_343834cute1_E:
	.zero		1
	.type		_ZN40_INTERNAL_054c64a7_4_k_cu_61afc0ef_343834cuda3std3__45__cpo6cbeginE,@object
	.size		_ZN40_INTERNAL_054c64a7_4_k_cu_61afc0ef_343834cuda3std3__45__cpo6cbeginE,(_ZN40_INTERNAL_054c64a7_4_k_cu_61afc0ef_343834cuda3std3__48in_placeE - _ZN40_INTERNAL_054c64a7_4_k_cu_61afc0ef_343834cuda3std3__45__cpo6cbeginE)
_ZN40_INTERNAL_054c64a7_4_k_cu_61afc0ef_343834cuda3std3__45__cpo6cbeginE:
	.zero		1
	.type		_ZN40_INTERNAL_054c64a7_4_k_cu_61afc0ef_343834cuda3std3__48in_placeE,@object
	.size		_ZN40_INTERNAL_054c64a7_4_k_cu_61afc0ef_343834cuda3std3__48in_placeE,(_ZN40_INTERNAL_054c64a7_4_k_cu_61afc0ef_343834cuda3std6ranges3__45__cpo9iter_moveE - _ZN40_INTERNAL_054c64a7_4_k_cu_61afc0ef_343834cuda3std3__48in_placeE)
_ZN40_INTERNAL_054c64a7_4_k_cu_61afc0ef_343834cuda3std3__48in_placeE:
	.zero		1
	.type		_ZN40_INTERNAL_054c64a7_4_k_cu_61afc0ef_343834cuda3std6ranges3__45__cpo9iter_moveE,@object
	.size		_ZN40_INTERNAL_054c64a7_4_k_cu_61afc0ef_343834cuda3std6ranges3__45__cpo9iter_moveE,(_ZN40_INTERNAL_054c64a7_4_k_cu_61afc0ef_343834cuda3std3__45__cpo5beginE - _ZN40_INTERNAL_054c64a7_4_k_cu_61afc0ef_343834cuda3std6ranges3__45__cpo9iter_moveE)
_ZN40_INTERNAL_054c64a7_4_k_cu_61afc0ef_343834cuda3std6ranges3__45__cpo9iter_moveE:
	.zero		1
	.type		_ZN40_INTERNAL_054c64a7_4_k_cu_61afc0ef_343834cuda3std3__45__cpo5beginE,@object
	.size		_ZN40_INTERNAL_054c64a7_4_k_cu_61afc0ef_343834cuda3std3__45__cpo5beginE,(_ZN40_INTERNAL_054c64a7_4_k_cu_61afc0ef_343834cuda3std3__442_GLOBAL__N__054c64a7_4_k_cu_61afc0ef_343836ignoreE - _ZN40_INTERNAL_054c64a7_4_k_cu_61afc0ef_343834cuda3std3__45__cpo5beginE)
_ZN40_INTERNAL_054c64a7_4_k_cu_61afc0ef_343834cuda3std3__45__cpo5beginE:
	.zero		1
	.type		_ZN40_INTERNAL_054c64a7_4_k_cu_61afc0ef_343834cuda3std3__442_GLOBAL__N__054c64a7_4_k_cu_61afc0ef_343836ignoreE,@object
	.size		_ZN40_INTERNAL_054c64a7_4_k_cu_61afc0ef_343834cuda3std3__442_GLOBAL__N__054c64a7_4_k_cu_61afc0ef_343836ignoreE,(_ZN40_INTERNAL_054c64a7_4_k_cu_61afc0ef_343834cute7productE - _ZN40_INTERNAL_054c64a7_4_k_cu_61afc0ef_343834cuda3std3__442_GLOBAL__N__054c64a7_4_k_cu_61afc0ef_343836ignoreE)
_ZN40_INTERNAL_054c64a7_4_k_cu_61afc0ef_343834cuda3std3__442_GLOBAL__N__054c64a7_4_k_cu_61afc0ef_343836ignoreE:
	.zero		1
	.type		_ZN40_INTERNAL_054c64a7_4_k_cu_61afc0ef_343834cute7productE,@object
	.size		_ZN40_INTERNAL_054c64a7_4_k_cu_61afc0ef_343834cute7productE,(_ZN40_INTERNAL_054c64a7_4_k_cu_61afc0ef_343834cuda3std3__45__cpo3endE - _ZN40_INTERNAL_054c64a7_4_k_cu_61afc0ef_343834cute7productE)
_ZN40_INTERNAL_054c64a7_4_k_cu_61afc0ef_343834cute7productE:
	.zero		1
	.type		_ZN40_INTERNAL_054c64a7_4_k_cu_61afc0ef_343834cuda3std3__45__cpo3endE,@object
	.size		_ZN40_INTERNAL_054c64a7_4_k_cu_61afc0ef_343834cuda3std3__45__cpo3endE,(_ZN40_INTERNAL_054c64a7_4_k_cu_61afc0ef_343834cuda3std3__419piecewise_constructE - _ZN40_INTERNAL_054c64a7_4_k_cu_61afc0ef_343834cuda3std3__45__cpo3endE)
_ZN40_INTERNAL_054c64a7_4_k_cu_61afc0ef_343834cuda3std3__45__cpo3endE:
	.zero		1
	.type		_ZN40_INTERNAL_054c64a7_4_k_cu_61afc0ef_343834cuda3std3__419piecewise_constructE,@object
	.size		_ZN40_INTERNAL_054c64a7_4_k_cu_61afc0ef_343834cuda3std3__419piecewise_constructE,(_ZN40_INTERNAL_054c64a7_4_k_cu_61afc0ef_343834cuda3std3__45__cpo4cendE - _ZN40_INTERNAL_054c64a7_4_k_cu_61afc0ef_343834cuda3std3__419piecewise_constructE)
_ZN40_INTERNAL_054c64a7_4_k_cu_61afc0ef_343834cuda3std3__419piecewise_constructE:
	.zero		1
	.type		_ZN40_INTERNAL_054c64a7_4_k_cu_61afc0ef_343834cuda3std3__45__cpo4cendE,@object
	.size		_ZN40_INTERNAL_054c64a7_4_k_cu_61afc0ef_343834cuda3std3__45__cpo4cendE,(_ZN40_INTERNAL_054c64a7_4_k_cu_61afc0ef_343834cuda3std6ranges3__45__cpo4swapE - _ZN40_INTERNAL_054c64a7_4_k_cu_61afc0ef_343834cuda3std3__45__cpo4cendE)
_ZN40_INTERNAL_054c64a7_4_k_cu_61afc0ef_343834cuda3std3__45__cpo4cendE:
	.zero		1
	.type		_ZN40_INTERNAL_054c64a7_4_k_cu_61afc0ef_343834cuda3std6ranges3__45__cpo4swapE,@object
	.size		_ZN40_INTERNAL_054c64a7_4_k_cu_61afc0ef_343834cuda3std6ranges3__45__cpo4swapE,(.L_10 - _ZN40_INTERNAL_054c64a7_4_k_cu_61afc0ef_343834cuda3std6ranges3__45__cpo4swapE)
_ZN40_INTERNAL_054c64a7_4_k_cu_61afc0ef_343834cuda3std6ranges3__45__cpo4swapE:
	.zero		1
.L_10:


//--------------------- .nv.constant0._ZN7cutlass13device_kernelINS_4gemm6kernel13GemmUniversalIN4cute5tupleIJiiiiEEENS1_10collective13CollectiveMmaINS1_35MainloopSm100TmaUmmaWarpSpecializedILi10ELi2ELi4ENS5_IJNS4_1CILi2EEENSA_ILi1EEESC_EEEEENS5_IJNSA_ILi256EEENSA_ILi64EEENSA_ILi128EEEEEEaNS5_IJlSC_lEEEaSJ_NS4_8TiledMMAINS4_8MMA_AtomIJNS4_21SM100_MMA_S8_2x1SM_SSIaaiLi256ELi64ELNS4_4UMMA5MajorE0ELSO_0ELNSN_8SaturateE0EEEEEENS4_6LayoutINS5_IJSC_SC_SC_EEENS5_IJNSA_ILi0EEESU_SU_EEEEENS5_IJNS4_10UnderscoreESX_SX_EEEEENS4_18SM100_TMA_2SM_LOADENS4_14ComposedLayoutINS4_7SwizzleILi3ELi4ELi3EEENS4_18smem_ptr_flag_bitsILi8EEENSS_INS5_IJNSA_ILi8EEESH_EEENS5_IJSH_SC_EEEEEEEvNS4_8identityES10_S1A_vS1B_EENS_8epilogue10collective18CollectiveEpilogueINS1D_23Sm100TmaWarpSpecializedILi1ELi1ELi64ELb0ELb0EEEJNS5_IJSH_SG_SH_EEENS5_IJNSS_ISH_SC_EENSS_ISG_SC_EEEEEaSJ_aSJ_NS1D_6fusion15FusionCallbacksIS1H_NS1M_17LinearCombinationIaiaiLNS_15FloatRoundStyleE2EEES1I_S1L_JEEENS4_5SM1004TMEM4LOAD26SM100_TMEM_LOAD_32dp32b64xENS4_13SM90_TMA_LOADENS11_INS12_ILi2ELi4ELi3EEES15_NSS_INS5_IJS16_SG_EEENS5_IJSG_SC_EEEEEEENS4_39AutoVectorizingCopyWithAssumedAlignmentILi128EEENS4_14SM90_TMA_STOREES21_S23_S23_EEEvvEEEEvNT_6ParamsE --------------------------
	.section	.nv.constant0._ZN7cutlass13device_kernelINS_4gemm6kernel13GemmUniversalIN4cute5tupleIJiiiiEEENS1_10collective13CollectiveMmaINS1_35MainloopSm100TmaUmmaWarpSpecializedILi10ELi2ELi4ENS5_IJNS4_1CILi2EEENSA_ILi1EEESC_EEEEENS5_IJNSA_ILi256EEENSA_ILi64EEENSA_ILi128EEEEEEaNS5_IJlSC_lEEEaSJ_NS4_8TiledMMAINS4_8MMA_AtomIJNS4_21SM100_MMA_S8_2x1SM_SSIaaiLi256ELi64ELNS4_4UMMA5MajorE0ELSO_0ELNSN_8SaturateE0EEEEEENS4_6LayoutINS5_IJSC_SC_SC_EEENS5_IJNSA_ILi0EEESU_SU_EEEEENS5_IJNS4_10UnderscoreESX_SX_EEEEENS4_18SM100_TMA_2SM_LOADENS4_14ComposedLayoutINS4_7SwizzleILi3ELi4ELi3EEENS4_18smem_ptr_flag_bitsILi8EEENSS_INS5_IJNSA_ILi8EEESH_EEENS5_IJSH_SC_EEEEEEEvNS4_8identityES10_S1A_vS1B_EENS_8epilogue10collective18CollectiveEpilogueINS1D_23Sm100TmaWarpSpecializedILi1ELi1ELi64ELb0ELb0EEEJNS5_IJSH_SG_SH_EEENS5_IJNSS_ISH_SC_EENSS_ISG_SC_EEEEEaSJ_aSJ_NS1D_6fusion15FusionCallbacksIS1H_NS1M_17LinearCombinationIaiaiLNS_15FloatRoundStyleE2EEES1I_S1L_JEEENS4_5SM1004TMEM4LOAD26SM100_TMEM_LOAD_32dp32b64xENS4_13SM90_TMA_LOADENS11_INS12_ILi2ELi4ELi3EEES15_NSS_INS5_IJS16_SG_EEENS5_IJSG_SC_EEEEEEENS4_39AutoVectorizingCopyWithAssumedAlignmentILi128EEENS4_14SM90_TMA_STOREES21_S23_S23_EEEvvEEEEvNT_6ParamsE,"a",@progbits
	.sectionflags	@""
	.align	4
.nv.constant0._ZN7cutlass13device_kernelINS_4gemm6kernel13GemmUniversalIN4cute5tupleIJiiiiEEENS1_10collective13CollectiveMmaINS1_35MainloopSm100TmaUmmaWarpSpecializedILi10ELi2ELi4ENS5_IJNS4_1CILi2EEENSA_ILi1EEESC_EEEEENS5_IJNSA_ILi256EEENSA_ILi64EEENSA_ILi128EEEEEEaNS5_IJlSC_lEEEaSJ_NS4_8TiledMMAINS4_8MMA_AtomIJNS4_21SM100_MMA_S8_2x1SM_SSIaaiLi256ELi64ELNS4_4UMMA5MajorE0ELSO_0ELNSN_8SaturateE0EEEEEENS4_6LayoutINS5_IJSC_SC_SC_EEENS5_IJNSA_ILi0EEESU_SU_EEEEENS5_IJNS4_10UnderscoreESX_SX_EEEEENS4_18SM100_TMA_2SM_LOADENS4_14ComposedLayoutINS4_7SwizzleILi3ELi4ELi3EEENS4_18smem_ptr_flag_bitsILi8EEENSS_INS5_IJNSA_ILi8EEESH_EEENS5_IJSH_SC_EEEEEEEvNS4_8identityES10_S1A_vS1B_EENS_8epilogue10collective18CollectiveEpilogueINS1D_23Sm100TmaWarpSpecializedILi1ELi1ELi64ELb0ELb0EEEJNS5_IJSH_SG_SH_EEENS5_IJNSS_ISH_SC_EENSS_ISG_SC_EEEEEaSJ_aSJ_NS1D_6fusion15FusionCallbacksIS1H_NS1M_17LinearCombinationIaiaiLNS_15FloatRoundStyleE2EEES1I_S1L_JEEENS4_5SM1004TMEM4LOAD26SM100_TMEM_LOAD_32dp32b64xENS4_13SM90_TMA_LOADENS11_INS12_ILi2ELi4ELi3EEES15_NSS_INS5_IJS16_SG_EEENS5_IJSG_SC_EEEEEEENS4_39AutoVectorizingCopyWithAssumedAlignmentILi128EEENS4_14SM90_TMA_STOREES21_S23_S23_EEEvvEEEEvNT_6ParamsE:
	.zero		2944


//--------------------- SYMBOLS --------------------------

	.type		.nv.reservedSmem.offset0,@object
	.size		.nv.reservedSmem.offset0,0x4
	.type		.nv.reservedSmem.cap,@object
	.size		.nv.reservedSmem.cap,0x4
	.type		__assertfail,@function
